//
// Generated by NVIDIA NVVM Compiler
//
// Compiler Build ID: CL-36424714
// Cuda compilation tools, release 13.0, V13.0.88
// Based on NVVM 20.0.0
//

.version 9.0
.target sm_100
.address_size 64

	// .globl	_Z19init_curand_state_kP17curandStateXORWOW
.global .align 4 .b8 precalc_xorwow_matrix[102400];
.global .align 4 .b8 precalc_xorwow_offset_matrix[102400];
.global .align 4 .b8 mrg32k3aM1[2304];
.global .align 4 .b8 mrg32k3aM2[2304];
.global .align 4 .b8 mrg32k3aM1SubSeq[2016];
.global .align 4 .b8 mrg32k3aM2SubSeq[2016];
.global .align 4 .b8 mrg32k3aM1Seq[2304];
.global .align 4 .b8 mrg32k3aM2Seq[2304];
.const .align 8 .b8 __cr_lgamma_table[72];
.extern .shared .align 16 .b8 sdata[];

.visible .entry _Z19init_curand_state_kP17curandStateXORWOW(
	.param .u64 .ptr .align 1 _Z19init_curand_state_kP17curandStateXORWOW_param_0
)
{
	.reg .pred 	%p<24>;
	.reg .b32 	%r<406>;
	.reg .b64 	%rd<18>;

	ld.param.u64 	%rd8, [_Z19init_curand_state_kP17curandStateXORWOW_param_0];
	cvta.to.global.u64 	%rd9, %rd8;
	mov.u32 	%r182, %tid.x;
	mov.u32 	%r183, %ctaid.x;
	mov.u32 	%r184, %ntid.x;
	mad.lo.s32 	%r185, %r183, %r184, %r182;
	cvt.s64.s32 	%rd17, %r185;
	mul.wide.s32 	%rd10, %r185, 48;
	add.s64 	%rd2, %rd9, %rd10;
	mov.b32 	%r186, 1478573778;
	mov.b32 	%r187, 716983765;
	st.global.v2.u32 	[%rd2], {%r187, %r186};
	mov.b32 	%r188, -123459836;
	mov.b32 	%r189, 1163863128;
	st.global.v2.u32 	[%rd2+8], {%r189, %r188};
	mov.b32 	%r190, 1360900310;
	mov.b32 	%r191, -589760388;
	st.global.v2.u32 	[%rd2+16], {%r191, %r190};
	setp.eq.s32 	%p1, %r185, 0;
	@%p1 bra 	$L__BB0_42;
	mov.b32 	%r312, 0;
	mov.u64 	%rd12, precalc_xorwow_matrix;
$L__BB0_2:
	and.b64  	%rd4, %rd17, 3;
	setp.eq.s64 	%p2, %rd4, 0;
	@%p2 bra 	$L__BB0_41;
	mul.wide.u32 	%rd11, %r312, 3200;
	add.s64 	%rd5, %rd12, %rd11;
	cvt.u32.u64 	%r2, %rd4;
	mov.b32 	%r313, 0;
$L__BB0_4:
	mov.b32 	%r326, 0;
	mov.u32 	%r327, %r326;
	mov.u32 	%r328, %r326;
	mov.u32 	%r329, %r326;
	mov.u32 	%r330, %r326;
	mov.u32 	%r319, %r326;
$L__BB0_5:
	mul.wide.u32 	%rd13, %r319, 4;
	add.s64 	%rd14, %rd2, %rd13;
	ld.global.u32 	%r10, [%rd14+4];
	shl.b32 	%r11, %r319, 5;
	mov.b32 	%r325, 0;
$L__BB0_6:
	.pragma "nounroll";
	shr.u32 	%r196, %r10, %r325;
	and.b32  	%r197, %r196, 1;
	setp.eq.b32 	%p3, %r197, 1;
	not.pred 	%p4, %p3;
	add.s32 	%r198, %r11, %r325;
	mul.lo.s32 	%r199, %r198, 5;
	mul.wide.u32 	%rd15, %r199, 4;
	add.s64 	%rd6, %rd5, %rd15;
	@%p4 bra 	$L__BB0_8;
	ld.global.u32 	%r200, [%rd6];
	xor.b32  	%r330, %r330, %r200;
	ld.global.u32 	%r201, [%rd6+4];
	xor.b32  	%r329, %r329, %r201;
	ld.global.u32 	%r202, [%rd6+8];
	xor.b32  	%r328, %r328, %r202;
	ld.global.u32 	%r203, [%rd6+12];
	xor.b32  	%r327, %r327, %r203;
	ld.global.u32 	%r204, [%rd6+16];
	xor.b32  	%r326, %r326, %r204;
$L__BB0_8:
	and.b32  	%r206, %r196, 2;
	setp.eq.s32 	%p5, %r206, 0;
	@%p5 bra 	$L__BB0_10;
	ld.global.u32 	%r207, [%rd6+20];
	xor.b32  	%r330, %r330, %r207;
	ld.global.u32 	%r208, [%rd6+24];
	xor.b32  	%r329, %r329, %r208;
	ld.global.u32 	%r209, [%rd6+28];
	xor.b32  	%r328, %r328, %r209;
	ld.global.u32 	%r210, [%rd6+32];
	xor.b32  	%r327, %r327, %r210;
	ld.global.u32 	%r211, [%rd6+36];
	xor.b32  	%r326, %r326, %r211;
$L__BB0_10:
	and.b32  	%r213, %r196, 4;
	setp.eq.s32 	%p6, %r213, 0;
	@%p6 bra 	$L__BB0_12;
	ld.global.u32 	%r214, [%rd6+40];
	xor.b32  	%r330, %r330, %r214;
	ld.global.u32 	%r215, [%rd6+44];
	xor.b32  	%r329, %r329, %r215;
	ld.global.u32 	%r216, [%rd6+48];
	xor.b32  	%r328, %r328, %r216;
	ld.global.u32 	%r217, [%rd6+52];
	xor.b32  	%r327, %r327, %r217;
	ld.global.u32 	%r218, [%rd6+56];
	xor.b32  	%r326, %r326, %r218;
$L__BB0_12:
	and.b32  	%r220, %r196, 8;
	setp.eq.s32 	%p7, %r220, 0;
	@%p7 bra 	$L__BB0_14;
	ld.global.u32 	%r221, [%rd6+60];
	xor.b32  	%r330, %r330, %r221;
	ld.global.u32 	%r222, [%rd6+64];
	xor.b32  	%r329, %r329, %r222;
	ld.global.u32 	%r223, [%rd6+68];
	xor.b32  	%r328, %r328, %r223;
	ld.global.u32 	%r224, [%rd6+72];
	xor.b32  	%r327, %r327, %r224;
	ld.global.u32 	%r225, [%rd6+76];
	xor.b32  	%r326, %r326, %r225;
$L__BB0_14:
	and.b32  	%r227, %r196, 16;
	setp.eq.s32 	%p8, %r227, 0;
	@%p8 bra 	$L__BB0_16;
	ld.global.u32 	%r228, [%rd6+80];
	xor.b32  	%r330, %r330, %r228;
	ld.global.u32 	%r229, [%rd6+84];
	xor.b32  	%r329, %r329, %r229;
	ld.global.u32 	%r230, [%rd6+88];
	xor.b32  	%r328, %r328, %r230;
	ld.global.u32 	%r231, [%rd6+92];
	xor.b32  	%r327, %r327, %r231;
	ld.global.u32 	%r232, [%rd6+96];
	xor.b32  	%r326, %r326, %r232;
$L__BB0_16:
	and.b32  	%r234, %r196, 32;
	setp.eq.s32 	%p9, %r234, 0;
	@%p9 bra 	$L__BB0_18;
	ld.global.u32 	%r235, [%rd6+100];
	xor.b32  	%r330, %r330, %r235;
	ld.global.u32 	%r236, [%rd6+104];
	xor.b32  	%r329, %r329, %r236;
	ld.global.u32 	%r237, [%rd6+108];
	xor.b32  	%r328, %r328, %r237;
	ld.global.u32 	%r238, [%rd6+112];
	xor.b32  	%r327, %r327, %r238;
	ld.global.u32 	%r239, [%rd6+116];
	xor.b32  	%r326, %r326, %r239;
$L__BB0_18:
	and.b32  	%r241, %r196, 64;
	setp.eq.s32 	%p10, %r241, 0;
	@%p10 bra 	$L__BB0_20;
	ld.global.u32 	%r242, [%rd6+120];
	xor.b32  	%r330, %r330, %r242;
	ld.global.u32 	%r243, [%rd6+124];
	xor.b32  	%r329, %r329, %r243;
	ld.global.u32 	%r244, [%rd6+128];
	xor.b32  	%r328, %r328, %r244;
	ld.global.u32 	%r245, [%rd6+132];
	xor.b32  	%r327, %r327, %r245;
	ld.global.u32 	%r246, [%rd6+136];
	xor.b32  	%r326, %r326, %r246;
$L__BB0_20:
	and.b32  	%r248, %r196, 128;
	setp.eq.s32 	%p11, %r248, 0;
	@%p11 bra 	$L__BB0_22;
	ld.global.u32 	%r249, [%rd6+140];
	xor.b32  	%r330, %r330, %r249;
	ld.global.u32 	%r250, [%rd6+144];
	xor.b32  	%r329, %r329, %r250;
	ld.global.u32 	%r251, [%rd6+148];
	xor.b32  	%r328, %r328, %r251;
	ld.global.u32 	%r252, [%rd6+152];
	xor.b32  	%r327, %r327, %r252;
	ld.global.u32 	%r253, [%rd6+156];
	xor.b32  	%r326, %r326, %r253;
$L__BB0_22:
	and.b32  	%r255, %r196, 256;
	setp.eq.s32 	%p12, %r255, 0;
	@%p12 bra 	$L__BB0_24;
	ld.global.u32 	%r256, [%rd6+160];
	xor.b32  	%r330, %r330, %r256;
	ld.global.u32 	%r257, [%rd6+164];
	xor.b32  	%r329, %r329, %r257;
	ld.global.u32 	%r258, [%rd6+168];
	xor.b32  	%r328, %r328, %r258;
	ld.global.u32 	%r259, [%rd6+172];
	xor.b32  	%r327, %r327, %r259;
	ld.global.u32 	%r260, [%rd6+176];
	xor.b32  	%r326, %r326, %r260;
$L__BB0_24:
	and.b32  	%r262, %r196, 512;
	setp.eq.s32 	%p13, %r262, 0;
	@%p13 bra 	$L__BB0_26;
	ld.global.u32 	%r263, [%rd6+180];
	xor.b32  	%r330, %r330, %r263;
	ld.global.u32 	%r264, [%rd6+184];
	xor.b32  	%r329, %r329, %r264;
	ld.global.u32 	%r265, [%rd6+188];
	xor.b32  	%r328, %r328, %r265;
	ld.global.u32 	%r266, [%rd6+192];
	xor.b32  	%r327, %r327, %r266;
	ld.global.u32 	%r267, [%rd6+196];
	xor.b32  	%r326, %r326, %r267;
$L__BB0_26:
	and.b32  	%r269, %r196, 1024;
	setp.eq.s32 	%p14, %r269, 0;
	@%p14 bra 	$L__BB0_28;
	ld.global.u32 	%r270, [%rd6+200];
	xor.b32  	%r330, %r330, %r270;
	ld.global.u32 	%r271, [%rd6+204];
	xor.b32  	%r329, %r329, %r271;
	ld.global.u32 	%r272, [%rd6+208];
	xor.b32  	%r328, %r328, %r272;
	ld.global.u32 	%r273, [%rd6+212];
	xor.b32  	%r327, %r327, %r273;
	ld.global.u32 	%r274, [%rd6+216];
	xor.b32  	%r326, %r326, %r274;
$L__BB0_28:
	and.b32  	%r276, %r196, 2048;
	setp.eq.s32 	%p15, %r276, 0;
	@%p15 bra 	$L__BB0_30;
	ld.global.u32 	%r277, [%rd6+220];
	xor.b32  	%r330, %r330, %r277;
	ld.global.u32 	%r278, [%rd6+224];
	xor.b32  	%r329, %r329, %r278;
	ld.global.u32 	%r279, [%rd6+228];
	xor.b32  	%r328, %r328, %r279;
	ld.global.u32 	%r280, [%rd6+232];
	xor.b32  	%r327, %r327, %r280;
	ld.global.u32 	%r281, [%rd6+236];
	xor.b32  	%r326, %r326, %r281;
$L__BB0_30:
	and.b32  	%r283, %r196, 4096;
	setp.eq.s32 	%p16, %r283, 0;
	@%p16 bra 	$L__BB0_32;
	ld.global.u32 	%r284, [%rd6+240];
	xor.b32  	%r330, %r330, %r284;
	ld.global.u32 	%r285, [%rd6+244];
	xor.b32  	%r329, %r329, %r285;
	ld.global.u32 	%r286, [%rd6+248];
	xor.b32  	%r328, %r328, %r286;
	ld.global.u32 	%r287, [%rd6+252];
	xor.b32  	%r327, %r327, %r287;
	ld.global.u32 	%r288, [%rd6+256];
	xor.b32  	%r326, %r326, %r288;
$L__BB0_32:
	and.b32  	%r290, %r196, 8192;
	setp.eq.s32 	%p17, %r290, 0;
	@%p17 bra 	$L__BB0_34;
	ld.global.u32 	%r291, [%rd6+260];
	xor.b32  	%r330, %r330, %r291;
	ld.global.u32 	%r292, [%rd6+264];
	xor.b32  	%r329, %r329, %r292;
	ld.global.u32 	%r293, [%rd6+268];
	xor.b32  	%r328, %r328, %r293;
	ld.global.u32 	%r294, [%rd6+272];
	xor.b32  	%r327, %r327, %r294;
	ld.global.u32 	%r295, [%rd6+276];
	xor.b32  	%r326, %r326, %r295;
$L__BB0_34:
	and.b32  	%r297, %r196, 16384;
	setp.eq.s32 	%p18, %r297, 0;
	@%p18 bra 	$L__BB0_36;
	ld.global.u32 	%r298, [%rd6+280];
	xor.b32  	%r330, %r330, %r298;
	ld.global.u32 	%r299, [%rd6+284];
	xor.b32  	%r329, %r329, %r299;
	ld.global.u32 	%r300, [%rd6+288];
	xor.b32  	%r328, %r328, %r300;
	ld.global.u32 	%r301, [%rd6+292];
	xor.b32  	%r327, %r327, %r301;
	ld.global.u32 	%r302, [%rd6+296];
	xor.b32  	%r326, %r326, %r302;
$L__BB0_36:
	and.b32  	%r304, %r196, 32768;
	setp.eq.s32 	%p19, %r304, 0;
	@%p19 bra 	$L__BB0_38;
	ld.global.u32 	%r305, [%rd6+300];
	xor.b32  	%r330, %r330, %r305;
	ld.global.u32 	%r306, [%rd6+304];
	xor.b32  	%r329, %r329, %r306;
	ld.global.u32 	%r307, [%rd6+308];
	xor.b32  	%r328, %r328, %r307;
	ld.global.u32 	%r308, [%rd6+312];
	xor.b32  	%r327, %r327, %r308;
	ld.global.u32 	%r309, [%rd6+316];
	xor.b32  	%r326, %r326, %r309;
$L__BB0_38:
	add.s32 	%r325, %r325, 16;
	setp.ne.s32 	%p20, %r325, 32;
	@%p20 bra 	$L__BB0_6;
	mad.lo.s32 	%r310, %r319, -31, %r11;
	add.s32 	%r319, %r310, 1;
	setp.ne.s32 	%p21, %r319, 5;
	@%p21 bra 	$L__BB0_5;
	st.global.u32 	[%rd2+4], %r330;
	st.global.u32 	[%rd2+8], %r329;
	st.global.u32 	[%rd2+12], %r328;
	st.global.u32 	[%rd2+16], %r327;
	st.global.u32 	[%rd2+20], %r326;
	add.s32 	%r313, %r313, 1;
	setp.lt.u32 	%p22, %r313, %r2;
	@%p22 bra 	$L__BB0_4;
$L__BB0_41:
	shr.u64 	%rd7, %rd17, 2;
	add.s32 	%r312, %r312, 1;
	setp.gt.u64 	%p23, %rd17, 3;
	mov.u64 	%rd17, %rd7;
	@%p23 bra 	$L__BB0_2;
$L__BB0_42:
	mov.b32 	%r311, 0;
	st.global.v2.u32 	[%rd2+24], {%r311, %r311};
	st.global.u32 	[%rd2+32], %r311;
	mov.b64 	%rd16, 0;
	st.global.u64 	[%rd2+40], %rd16;
	ret;

}
	// .globl	_Z12Bond_Price_kffffffP17curandStateXORWOWPfS1_
.visible .entry _Z12Bond_Price_kffffffP17curandStateXORWOWPfS1_(
	.param .f32 _Z12Bond_Price_kffffffP17curandStateXORWOWPfS1__param_0,
	.param .f32 _Z12Bond_Price_kffffffP17curandStateXORWOWPfS1__param_1,
	.param .f32 _Z12Bond_Price_kffffffP17curandStateXORWOWPfS1__param_2,
	.param .f32 _Z12Bond_Price_kffffffP17curandStateXORWOWPfS1__param_3,
	.param .f32 _Z12Bond_Price_kffffffP17curandStateXORWOWPfS1__param_4,
	.param .f32 _Z12Bond_Price_kffffffP17curandStateXORWOWPfS1__param_5,
	.param .u64 .ptr .align 1 _Z12Bond_Price_kffffffP17curandStateXORWOWPfS1__param_6,
	.param .u64 .ptr .align 1 _Z12Bond_Price_kffffffP17curandStateXORWOWPfS1__param_7,
	.param .u64 .ptr .align 1 _Z12Bond_Price_kffffffP17curandStateXORWOWPfS1__param_8
)
{
	.reg .pred 	%p<83>;
	.reg .b32 	%r<164>;
	.reg .b32 	%f<650>;
	.reg .b64 	%rd<11>;
	.reg .b64 	%fd<252>;

	ld.param.f32 	%f82, [_Z12Bond_Price_kffffffP17curandStateXORWOWPfS1__param_0];
	ld.param.f32 	%f83, [_Z12Bond_Price_kffffffP17curandStateXORWOWPfS1__param_1];
	ld.param.f32 	%f84, [_Z12Bond_Price_kffffffP17curandStateXORWOWPfS1__param_2];
	ld.param.f32 	%f85, [_Z12Bond_Price_kffffffP17curandStateXORWOWPfS1__param_3];
	ld.param.f32 	%f86, [_Z12Bond_Price_kffffffP17curandStateXORWOWPfS1__param_4];
	ld.param.f32 	%f87, [_Z12Bond_Price_kffffffP17curandStateXORWOWPfS1__param_5];
	ld.param.u64 	%rd3, [_Z12Bond_Price_kffffffP17curandStateXORWOWPfS1__param_6];
	cvta.to.global.u64 	%rd4, %rd3;
	mov.u32 	%r1, %tid.x;
	mov.u32 	%r53, %ctaid.x;
	mov.u32 	%r163, %ntid.x;
	mad.lo.s32 	%r54, %r53, %r163, %r1;
	mul.wide.u32 	%rd5, %r54, 48;
	add.s64 	%rd6, %rd4, %rd5;
	ld.global.v2.u32 	{%r55, %r56}, [%rd6];
	ld.global.u32 	%r57, [%rd6+8];
	ld.global.u32 	%r58, [%rd6+20];
	shr.u32 	%r59, %r56, 2;
	xor.b32  	%r60, %r59, %r56;
	shl.b32 	%r61, %r58, 4;
	shl.b32 	%r62, %r60, 1;
	xor.b32  	%r63, %r61, %r62;
	xor.b32  	%r64, %r63, %r58;
	xor.b32  	%r65, %r64, %r60;
	add.s32 	%r66, %r55, %r65;
	add.s32 	%r67, %r66, 362437;
	shr.u32 	%r68, %r57, 2;
	xor.b32  	%r69, %r68, %r57;
	shl.b32 	%r70, %r65, 4;
	shl.b32 	%r71, %r69, 1;
	xor.b32  	%r72, %r71, %r70;
	xor.b32  	%r73, %r72, %r69;
	xor.b32  	%r74, %r73, %r65;
	add.s32 	%r75, %r55, %r74;
	add.s32 	%r76, %r75, 724874;
	cvt.rn.f32.u32 	%f89, %r67;
	fma.rn.f32 	%f90, %f89, 0f2F800000, 0f2F000000;
	cvt.rn.f32.u32 	%f91, %r76;
	fma.rn.f32 	%f92, %f91, 0f30C90FDB, 0f30490FDB;
	setp.lt.f32 	%p1, %f90, 0f00800000;
	mul.f32 	%f93, %f90, 0f4B000000;
	selp.f32 	%f94, %f93, %f90, %p1;
	selp.f32 	%f95, 0fC1B80000, 0f00000000, %p1;
	mov.b32 	%r77, %f94;
	add.s32 	%r78, %r77, -1059760811;
	and.b32  	%r79, %r78, -8388608;
	sub.s32 	%r80, %r77, %r79;
	mov.b32 	%f96, %r80;
	cvt.rn.f32.s32 	%f97, %r79;
	fma.rn.f32 	%f98, %f97, 0f34000000, %f95;
	add.f32 	%f99, %f96, 0fBF800000;
	fma.rn.f32 	%f100, %f99, 0fBE055027, 0f3E1039F6;
	fma.rn.f32 	%f101, %f100, %f99, 0fBDF8CDCC;
	fma.rn.f32 	%f102, %f101, %f99, 0f3E0F2955;
	fma.rn.f32 	%f103, %f102, %f99, 0fBE2AD8B9;
	fma.rn.f32 	%f104, %f103, %f99, 0f3E4CED0B;
	fma.rn.f32 	%f105, %f104, %f99, 0fBE7FFF22;
	fma.rn.f32 	%f106, %f105, %f99, 0f3EAAAA78;
	fma.rn.f32 	%f107, %f106, %f99, 0fBF000000;
	mul.f32 	%f108, %f99, %f107;
	fma.rn.f32 	%f109, %f108, %f99, %f99;
	fma.rn.f32 	%f110, %f98, 0f3F317218, %f109;
	setp.gt.u32 	%p2, %r77, 2139095039;
	fma.rn.f32 	%f111, %f94, 0f7F800000, 0f7F800000;
	selp.f32 	%f112, %f111, %f110, %p2;
	setp.eq.f32 	%p3, %f94, 0f00000000;
	mul.f32 	%f113, %f112, 0fC0000000;
	selp.f32 	%f114, 0f7F800000, %f113, %p3;
	sqrt.rn.f32 	%f115, %f114;
	sin.approx.f32 	%f116, %f92;
	mul.f32 	%f1, %f115, %f116;
	sub.f32 	%f2, %f87, %f86;
	div.rn.f32 	%f117, %f2, %f83;
	cvt.rzi.s32.f32 	%r3, %f117;
	setp.lt.s32 	%p4, %r3, 0;
	mov.f32 	%f639, 0f00000000;
	@%p4 bra 	$L__BB1_33;
	mul.f32 	%f3, %f83, 0f3F000000;
	neg.f32 	%f4, %f84;
	mul.f32 	%f119, %f2, %f4;
	fma.rn.f32 	%f120, %f119, 0f3BBB989D, 0f3F000000;
	cvt.sat.f32.f32 	%f121, %f120;
	mov.f32 	%f122, 0f4B400001;
	mov.f32 	%f123, 0f437C0000;
	fma.rm.f32 	%f124, %f121, %f123, %f122;
	add.f32 	%f125, %f124, 0fCB40007F;
	neg.f32 	%f126, %f125;
	fma.rn.f32 	%f127, %f119, 0f3FB8AA3B, %f126;
	fma.rn.f32 	%f128, %f119, 0f32A57060, %f127;
	mov.b32 	%r82, %f124;
	shl.b32 	%r83, %r82, 23;
	mov.b32 	%f129, %r83;
	ex2.approx.ftz.f32 	%f130, %f128;
	mul.f32 	%f131, %f130, %f129;
	mul.f32 	%f5, %f85, %f131;
	mul.f32 	%f132, %f82, %f82;
	mul.f32 	%f133, %f84, 0fC0000000;
	mul.f32 	%f134, %f133, %f2;
	fma.rn.f32 	%f135, %f134, 0f3BBB989D, 0f3F000000;
	cvt.sat.f32.f32 	%f136, %f135;
	fma.rm.f32 	%f137, %f136, %f123, %f122;
	add.f32 	%f138, %f137, 0fCB40007F;
	neg.f32 	%f139, %f138;
	fma.rn.f32 	%f140, %f134, 0f3FB8AA3B, %f139;
	fma.rn.f32 	%f141, %f134, 0f32A57060, %f140;
	mov.b32 	%r84, %f137;
	shl.b32 	%r85, %r84, 23;
	mov.b32 	%f142, %r85;
	ex2.approx.ftz.f32 	%f143, %f141;
	mul.f32 	%f144, %f143, %f142;
	mov.f32 	%f145, 0f3F800000;
	sub.f32 	%f146, %f145, %f144;
	mul.f32 	%f147, %f132, %f146;
	add.f32 	%f148, %f84, %f84;
	div.rn.f32 	%f149, %f147, %f148;
	sqrt.rn.f32 	%f150, %f149;
	mul.f32 	%f6, %f1, %f150;
	mov.f32 	%f639, 0f00000000;
	mov.b32 	%r154, 0;
$L__BB1_2:
	cvt.rn.f32.u32 	%f152, %r154;
	fma.rn.f32 	%f8, %f83, %f152, %f86;
	sub.f32 	%f153, %f87, %f8;
	div.rn.f32 	%f154, %f153, %f83;
	cvt.rzi.s32.f32 	%r5, %f154;
	setp.lt.s32 	%p5, %r5, 0;
	mov.f32 	%f638, 0f00000000;
	@%p5 bra 	$L__BB1_32;
	add.s32 	%r6, %r5, 1;
	and.b32  	%r7, %r6, 3;
	setp.lt.u32 	%p6, %r5, 3;
	mov.f64 	%fd232, 0d0000000000000000;
	mov.b32 	%r156, 0;
	@%p6 bra 	$L__BB1_19;
	and.b32  	%r156, %r6, -4;
	mov.f32 	%f638, 0f00000000;
	mov.b32 	%r155, 0;
$L__BB1_5:
	cvt.rn.f32.u32 	%f157, %r155;
	fma.rn.f32 	%f10, %f83, %f157, %f8;
	setp.geu.f32 	%p7, %f10, 0f40A00000;
	@%p7 bra 	$L__BB1_7;
	cvt.f64.f32 	%fd73, %f10;
	fma.rn.f64 	%fd228, %fd73, 0d3F56F0068DB8BAC7, 0d3F889374BC6A7EFA;
	bra.uni 	$L__BB1_8;
$L__BB1_7:
	add.f32 	%f158, %f10, 0fC0A00000;
	cvt.f64.f32 	%fd72, %f158;
	fma.rn.f64 	%fd228, %fd72, 0d3F50624DD2F1A9FC, 0d3F9374BC6A7EF9DB;
$L__BB1_8:
	sub.f32 	%f159, %f87, %f10;
	mul.f32 	%f160, %f159, %f4;
	fma.rn.f32 	%f161, %f160, 0f3BBB989D, 0f3F000000;
	cvt.sat.f32.f32 	%f162, %f161;
	mov.f32 	%f163, 0f4B400001;
	mov.f32 	%f164, 0f437C0000;
	fma.rm.f32 	%f165, %f162, %f164, %f163;
	add.f32 	%f166, %f165, 0fCB40007F;
	neg.f32 	%f167, %f166;
	fma.rn.f32 	%f168, %f160, 0f3FB8AA3B, %f167;
	fma.rn.f32 	%f169, %f160, 0f32A57060, %f168;
	ex2.approx.ftz.f32 	%f170, %f169;
	mov.b32 	%r88, %f165;
	shl.b32 	%r89, %r88, 23;
	mov.b32 	%f171, %r89;
	mul.f32 	%f172, %f170, %f171;
	mul.f32 	%f173, %f3, %f172;
	cvt.f64.f32 	%fd74, %f173;
	mul.f64 	%fd75, %fd228, %fd74;
	setp.ne.s32 	%p8, %r155, 0;
	setp.ne.s32 	%p9, %r155, %r5;
	selp.f64 	%fd76, 0d4000000000000000, 0d3FF0000000000000, %p9;
	selp.f64 	%fd77, %fd76, 0d3FF0000000000000, %p8;
	cvt.f64.f32 	%fd78, %f638;
	fma.rn.f64 	%fd79, %fd77, %fd75, %fd78;
	cvt.rn.f32.f64 	%f11, %fd79;
	add.s32 	%r10, %r155, 1;
	cvt.rn.f32.u32 	%f174, %r10;
	fma.rn.f32 	%f12, %f83, %f174, %f8;
	setp.lt.f32 	%p10, %f12, 0f40A00000;
	@%p10 bra 	$L__BB1_10;
	add.f32 	%f175, %f12, 0fC0A00000;
	cvt.f64.f32 	%fd80, %f175;
	fma.rn.f64 	%fd229, %fd80, 0d3F50624DD2F1A9FC, 0d3F9374BC6A7EF9DB;
	bra.uni 	$L__BB1_11;
$L__BB1_10:
	cvt.f64.f32 	%fd81, %f12;
	fma.rn.f64 	%fd229, %fd81, 0d3F56F0068DB8BAC7, 0d3F889374BC6A7EFA;
$L__BB1_11:
	sub.f32 	%f176, %f87, %f12;
	mul.f32 	%f177, %f176, %f4;
	fma.rn.f32 	%f178, %f177, 0f3BBB989D, 0f3F000000;
	cvt.sat.f32.f32 	%f179, %f178;
	mov.f32 	%f180, 0f4B400001;
	mov.f32 	%f181, 0f437C0000;
	fma.rm.f32 	%f182, %f179, %f181, %f180;
	add.f32 	%f183, %f182, 0fCB40007F;
	neg.f32 	%f184, %f183;
	fma.rn.f32 	%f185, %f177, 0f3FB8AA3B, %f184;
	fma.rn.f32 	%f186, %f177, 0f32A57060, %f185;
	ex2.approx.ftz.f32 	%f187, %f186;
	mov.b32 	%r90, %f182;
	shl.b32 	%r91, %r90, 23;
	mov.b32 	%f188, %r91;
	mul.f32 	%f189, %f187, %f188;
	mul.f32 	%f190, %f3, %f189;
	cvt.f64.f32 	%fd82, %f190;
	mul.f64 	%fd83, %fd229, %fd82;
	setp.eq.s32 	%p11, %r10, %r5;
	selp.f64 	%fd84, 0d3FF0000000000000, 0d4000000000000000, %p11;
	cvt.f64.f32 	%fd85, %f11;
	fma.rn.f64 	%fd86, %fd84, %fd83, %fd85;
	cvt.rn.f32.f64 	%f13, %fd86;
	add.s32 	%r11, %r155, 2;
	cvt.rn.f32.u32 	%f191, %r11;
	fma.rn.f32 	%f14, %f83, %f191, %f8;
	setp.lt.f32 	%p12, %f14, 0f40A00000;
	@%p12 bra 	$L__BB1_13;
	add.f32 	%f192, %f14, 0fC0A00000;
	cvt.f64.f32 	%fd87, %f192;
	fma.rn.f64 	%fd230, %fd87, 0d3F50624DD2F1A9FC, 0d3F9374BC6A7EF9DB;
	bra.uni 	$L__BB1_14;
$L__BB1_13:
	cvt.f64.f32 	%fd88, %f14;
	fma.rn.f64 	%fd230, %fd88, 0d3F56F0068DB8BAC7, 0d3F889374BC6A7EFA;
$L__BB1_14:
	sub.f32 	%f193, %f87, %f14;
	mul.f32 	%f194, %f193, %f4;
	fma.rn.f32 	%f195, %f194, 0f3BBB989D, 0f3F000000;
	cvt.sat.f32.f32 	%f196, %f195;
	mov.f32 	%f197, 0f4B400001;
	mov.f32 	%f198, 0f437C0000;
	fma.rm.f32 	%f199, %f196, %f198, %f197;
	add.f32 	%f200, %f199, 0fCB40007F;
	neg.f32 	%f201, %f200;
	fma.rn.f32 	%f202, %f194, 0f3FB8AA3B, %f201;
	fma.rn.f32 	%f203, %f194, 0f32A57060, %f202;
	ex2.approx.ftz.f32 	%f204, %f203;
	mov.b32 	%r92, %f199;
	shl.b32 	%r93, %r92, 23;
	mov.b32 	%f205, %r93;
	mul.f32 	%f206, %f204, %f205;
	mul.f32 	%f207, %f3, %f206;
	cvt.f64.f32 	%fd89, %f207;
	mul.f64 	%fd90, %fd230, %fd89;
	setp.eq.s32 	%p13, %r11, %r5;
	selp.f64 	%fd91, 0d3FF0000000000000, 0d4000000000000000, %p13;
	cvt.f64.f32 	%fd92, %f13;
	fma.rn.f64 	%fd93, %fd91, %fd90, %fd92;
	cvt.rn.f32.f64 	%f15, %fd93;
	add.s32 	%r12, %r155, 3;
	cvt.rn.f32.u32 	%f208, %r12;
	fma.rn.f32 	%f16, %f83, %f208, %f8;
	setp.lt.f32 	%p14, %f16, 0f40A00000;
	@%p14 bra 	$L__BB1_16;
	add.f32 	%f209, %f16, 0fC0A00000;
	cvt.f64.f32 	%fd94, %f209;
	fma.rn.f64 	%fd231, %fd94, 0d3F50624DD2F1A9FC, 0d3F9374BC6A7EF9DB;
	bra.uni 	$L__BB1_17;
$L__BB1_16:
	cvt.f64.f32 	%fd95, %f16;
	fma.rn.f64 	%fd231, %fd95, 0d3F56F0068DB8BAC7, 0d3F889374BC6A7EFA;
$L__BB1_17:
	sub.f32 	%f210, %f87, %f16;
	mul.f32 	%f211, %f210, %f4;
	fma.rn.f32 	%f212, %f211, 0f3BBB989D, 0f3F000000;
	cvt.sat.f32.f32 	%f213, %f212;
	mov.f32 	%f214, 0f4B400001;
	mov.f32 	%f215, 0f437C0000;
	fma.rm.f32 	%f216, %f213, %f215, %f214;
	add.f32 	%f217, %f216, 0fCB40007F;
	neg.f32 	%f218, %f217;
	fma.rn.f32 	%f219, %f211, 0f3FB8AA3B, %f218;
	fma.rn.f32 	%f220, %f211, 0f32A57060, %f219;
	ex2.approx.ftz.f32 	%f221, %f220;
	mov.b32 	%r94, %f216;
	shl.b32 	%r95, %r94, 23;
	mov.b32 	%f222, %r95;
	mul.f32 	%f223, %f221, %f222;
	mul.f32 	%f224, %f3, %f223;
	cvt.f64.f32 	%fd96, %f224;
	mul.f64 	%fd97, %fd231, %fd96;
	setp.eq.s32 	%p15, %r12, %r5;
	selp.f64 	%fd98, 0d3FF0000000000000, 0d4000000000000000, %p15;
	cvt.f64.f32 	%fd99, %f15;
	fma.rn.f64 	%fd100, %fd98, %fd97, %fd99;
	cvt.rn.f32.f64 	%f638, %fd100;
	add.s32 	%r155, %r155, 4;
	setp.ne.s32 	%p16, %r155, %r156;
	@%p16 bra 	$L__BB1_5;
	cvt.f64.f32 	%fd232, %f638;
$L__BB1_19:
	setp.eq.s32 	%p17, %r7, 0;
	@%p17 bra 	$L__BB1_32;
	cvt.rn.f32.u32 	%f225, %r156;
	fma.rn.f32 	%f19, %f83, %f225, %f8;
	setp.lt.f32 	%p18, %f19, 0f40A00000;
	@%p18 bra 	$L__BB1_22;
	add.f32 	%f226, %f19, 0fC0A00000;
	cvt.f64.f32 	%fd101, %f226;
	fma.rn.f64 	%fd233, %fd101, 0d3F50624DD2F1A9FC, 0d3F9374BC6A7EF9DB;
	bra.uni 	$L__BB1_23;
$L__BB1_22:
	cvt.f64.f32 	%fd102, %f19;
	fma.rn.f64 	%fd233, %fd102, 0d3F56F0068DB8BAC7, 0d3F889374BC6A7EFA;
$L__BB1_23:
	sub.f32 	%f227, %f87, %f19;
	mul.f32 	%f228, %f227, %f4;
	fma.rn.f32 	%f229, %f228, 0f3BBB989D, 0f3F000000;
	cvt.sat.f32.f32 	%f230, %f229;
	mov.f32 	%f231, 0f4B400001;
	mov.f32 	%f232, 0f437C0000;
	fma.rm.f32 	%f233, %f230, %f232, %f231;
	add.f32 	%f234, %f233, 0fCB40007F;
	neg.f32 	%f235, %f234;
	fma.rn.f32 	%f236, %f228, 0f3FB8AA3B, %f235;
	fma.rn.f32 	%f237, %f228, 0f32A57060, %f236;
	ex2.approx.ftz.f32 	%f238, %f237;
	mov.b32 	%r96, %f233;
	shl.b32 	%r97, %r96, 23;
	mov.b32 	%f239, %r97;
	mul.f32 	%f240, %f238, %f239;
	mul.f32 	%f241, %f3, %f240;
	cvt.f64.f32 	%fd103, %f241;
	mul.f64 	%fd104, %fd233, %fd103;
	setp.ne.s32 	%p19, %r156, 0;
	setp.ne.s32 	%p20, %r156, %r5;
	selp.f64 	%fd105, 0d4000000000000000, 0d3FF0000000000000, %p20;
	selp.f64 	%fd106, %fd105, 0d3FF0000000000000, %p19;
	fma.rn.f64 	%fd107, %fd106, %fd104, %fd232;
	cvt.rn.f32.f64 	%f638, %fd107;
	add.s32 	%r15, %r156, 1;
	setp.eq.s32 	%p21, %r7, 1;
	@%p21 bra 	$L__BB1_32;
	cvt.rn.f32.u32 	%f242, %r15;
	fma.rn.f32 	%f21, %f83, %f242, %f8;
	setp.lt.f32 	%p22, %f21, 0f40A00000;
	@%p22 bra 	$L__BB1_26;
	add.f32 	%f243, %f21, 0fC0A00000;
	cvt.f64.f32 	%fd108, %f243;
	fma.rn.f64 	%fd234, %fd108, 0d3F50624DD2F1A9FC, 0d3F9374BC6A7EF9DB;
	bra.uni 	$L__BB1_27;
$L__BB1_26:
	cvt.f64.f32 	%fd109, %f21;
	fma.rn.f64 	%fd234, %fd109, 0d3F56F0068DB8BAC7, 0d3F889374BC6A7EFA;
$L__BB1_27:
	sub.f32 	%f244, %f87, %f21;
	mul.f32 	%f245, %f244, %f4;
	fma.rn.f32 	%f246, %f245, 0f3BBB989D, 0f3F000000;
	cvt.sat.f32.f32 	%f247, %f246;
	mov.f32 	%f248, 0f4B400001;
	mov.f32 	%f249, 0f437C0000;
	fma.rm.f32 	%f250, %f247, %f249, %f248;
	add.f32 	%f251, %f250, 0fCB40007F;
	neg.f32 	%f252, %f251;
	fma.rn.f32 	%f253, %f245, 0f3FB8AA3B, %f252;
	fma.rn.f32 	%f254, %f245, 0f32A57060, %f253;
	ex2.approx.ftz.f32 	%f255, %f254;
	mov.b32 	%r98, %f250;
	shl.b32 	%r99, %r98, 23;
	mov.b32 	%f256, %r99;
	mul.f32 	%f257, %f255, %f256;
	mul.f32 	%f258, %f3, %f257;
	cvt.f64.f32 	%fd110, %f258;
	mul.f64 	%fd111, %fd234, %fd110;
	setp.eq.s32 	%p23, %r15, %r5;
	selp.f64 	%fd112, 0d3FF0000000000000, 0d4000000000000000, %p23;
	cvt.f64.f32 	%fd113, %f638;
	fma.rn.f64 	%fd114, %fd112, %fd111, %fd113;
	cvt.rn.f32.f64 	%f638, %fd114;
	add.s32 	%r16, %r156, 2;
	setp.eq.s32 	%p24, %r7, 2;
	@%p24 bra 	$L__BB1_32;
	cvt.rn.f32.u32 	%f259, %r16;
	fma.rn.f32 	%f23, %f83, %f259, %f8;
	setp.lt.f32 	%p25, %f23, 0f40A00000;
	@%p25 bra 	$L__BB1_30;
	add.f32 	%f260, %f23, 0fC0A00000;
	cvt.f64.f32 	%fd115, %f260;
	fma.rn.f64 	%fd235, %fd115, 0d3F50624DD2F1A9FC, 0d3F9374BC6A7EF9DB;
	bra.uni 	$L__BB1_31;
$L__BB1_30:
	cvt.f64.f32 	%fd116, %f23;
	fma.rn.f64 	%fd235, %fd116, 0d3F56F0068DB8BAC7, 0d3F889374BC6A7EFA;
$L__BB1_31:
	sub.f32 	%f261, %f87, %f23;
	mul.f32 	%f262, %f261, %f4;
	fma.rn.f32 	%f263, %f262, 0f3BBB989D, 0f3F000000;
	cvt.sat.f32.f32 	%f264, %f263;
	mov.f32 	%f265, 0f4B400001;
	mov.f32 	%f266, 0f437C0000;
	fma.rm.f32 	%f267, %f264, %f266, %f265;
	add.f32 	%f268, %f267, 0fCB40007F;
	neg.f32 	%f269, %f268;
	fma.rn.f32 	%f270, %f262, 0f3FB8AA3B, %f269;
	fma.rn.f32 	%f271, %f262, 0f32A57060, %f270;
	ex2.approx.ftz.f32 	%f272, %f271;
	mov.b32 	%r100, %f267;
	shl.b32 	%r101, %r100, 23;
	mov.b32 	%f273, %r101;
	mul.f32 	%f274, %f272, %f273;
	mul.f32 	%f275, %f3, %f274;
	cvt.f64.f32 	%fd117, %f275;
	mul.f64 	%fd118, %fd235, %fd117;
	setp.eq.s32 	%p26, %r16, %r5;
	selp.f64 	%fd119, 0d3FF0000000000000, 0d4000000000000000, %p26;
	cvt.f64.f32 	%fd120, %f638;
	fma.rn.f64 	%fd121, %fd119, %fd118, %fd120;
	cvt.rn.f32.f64 	%f638, %fd121;
$L__BB1_32:
	add.f32 	%f276, %f638, %f5;
	add.f32 	%f277, %f276, %f6;
	mul.f32 	%f278, %f3, %f277;
	setp.ne.s32 	%p27, %r154, 0;
	setp.ne.s32 	%p28, %r154, %r3;
	selp.f32 	%f279, 0f40000000, 0f3F800000, %p28;
	selp.f32 	%f280, %f279, 0f3F800000, %p27;
	fma.rn.f32 	%f639, %f280, %f278, %f639;
	add.s32 	%r154, %r154, 1;
	@%p28 bra 	$L__BB1_2;
$L__BB1_33:
	fma.rn.f32 	%f282, %f639, 0fBBBB989D, 0f3F000000;
	cvt.sat.f32.f32 	%f283, %f282;
	mov.f32 	%f284, 0f4B400001;
	mov.f32 	%f285, 0f437C0000;
	fma.rm.f32 	%f286, %f283, %f285, %f284;
	add.f32 	%f287, %f286, 0fCB40007F;
	neg.f32 	%f288, %f287;
	fma.rn.f32 	%f289, %f639, 0fBFB8AA3B, %f288;
	fma.rn.f32 	%f290, %f639, 0fB2A57060, %f289;
	mov.b32 	%r102, %f286;
	shl.b32 	%r103, %r102, 23;
	mov.b32 	%f291, %r103;
	ex2.approx.ftz.f32 	%f292, %f290;
	mul.f32 	%f293, %f292, %f291;
	shl.b32 	%r104, %r1, 2;
	mov.u32 	%r105, sdata;
	add.s32 	%r18, %r105, %r104;
	st.shared.f32 	[%r18], %f293;
	cvt.f64.f32 	%fd24, %f87;
	add.f64 	%fd122, %fd24, 0d3FB999999999999A;
	cvt.rn.f32.f64 	%f28, %fd122;
	sub.f32 	%f29, %f28, %f86;
	div.rn.f32 	%f294, %f29, %f83;
	cvt.rzi.s32.f32 	%r19, %f294;
	setp.lt.s32 	%p29, %r19, 0;
	mov.f32 	%f644, 0f00000000;
	@%p29 bra 	$L__BB1_66;
	mul.f32 	%f30, %f83, 0f3F000000;
	neg.f32 	%f31, %f84;
	mul.f32 	%f296, %f29, %f31;
	fma.rn.f32 	%f297, %f296, 0f3BBB989D, 0f3F000000;
	cvt.sat.f32.f32 	%f298, %f297;
	mov.f32 	%f299, 0f4B400001;
	mov.f32 	%f300, 0f437C0000;
	fma.rm.f32 	%f301, %f298, %f300, %f299;
	add.f32 	%f302, %f301, 0fCB40007F;
	neg.f32 	%f303, %f302;
	fma.rn.f32 	%f304, %f296, 0f3FB8AA3B, %f303;
	fma.rn.f32 	%f305, %f296, 0f32A57060, %f304;
	mov.b32 	%r107, %f301;
	shl.b32 	%r108, %r107, 23;
	mov.b32 	%f306, %r108;
	ex2.approx.ftz.f32 	%f307, %f305;
	mul.f32 	%f308, %f307, %f306;
	mul.f32 	%f32, %f85, %f308;
	mul.f32 	%f309, %f82, %f82;
	mul.f32 	%f310, %f84, 0fC0000000;
	mul.f32 	%f311, %f310, %f29;
	fma.rn.f32 	%f312, %f311, 0f3BBB989D, 0f3F000000;
	cvt.sat.f32.f32 	%f313, %f312;
	fma.rm.f32 	%f314, %f313, %f300, %f299;
	add.f32 	%f315, %f314, 0fCB40007F;
	neg.f32 	%f316, %f315;
	fma.rn.f32 	%f317, %f311, 0f3FB8AA3B, %f316;
	fma.rn.f32 	%f318, %f311, 0f32A57060, %f317;
	mov.b32 	%r109, %f314;
	shl.b32 	%r110, %r109, 23;
	mov.b32 	%f319, %r110;
	ex2.approx.ftz.f32 	%f320, %f318;
	mul.f32 	%f321, %f320, %f319;
	mov.f32 	%f322, 0f3F800000;
	sub.f32 	%f323, %f322, %f321;
	mul.f32 	%f324, %f309, %f323;
	add.f32 	%f325, %f84, %f84;
	div.rn.f32 	%f326, %f324, %f325;
	sqrt.rn.f32 	%f327, %f326;
	mul.f32 	%f33, %f1, %f327;
	mov.f32 	%f644, 0f00000000;
	mov.b32 	%r157, 0;
$L__BB1_35:
	cvt.rn.f32.u32 	%f329, %r157;
	fma.rn.f32 	%f35, %f83, %f329, %f86;
	sub.f32 	%f330, %f28, %f35;
	div.rn.f32 	%f331, %f330, %f83;
	cvt.rzi.s32.f32 	%r21, %f331;
	setp.lt.s32 	%p30, %r21, 0;
	mov.f32 	%f643, 0f00000000;
	@%p30 bra 	$L__BB1_65;
	add.s32 	%r22, %r21, 1;
	and.b32  	%r23, %r22, 3;
	setp.lt.u32 	%p31, %r21, 3;
	mov.f64 	%fd240, 0d0000000000000000;
	mov.b32 	%r159, 0;
	@%p31 bra 	$L__BB1_52;
	and.b32  	%r159, %r22, -4;
	mov.f32 	%f643, 0f00000000;
	mov.b32 	%r158, 0;
$L__BB1_38:
	cvt.rn.f32.u32 	%f334, %r158;
	fma.rn.f32 	%f37, %f83, %f334, %f35;
	setp.geu.f32 	%p32, %f37, 0f40A00000;
	@%p32 bra 	$L__BB1_40;
	cvt.f64.f32 	%fd125, %f37;
	fma.rn.f64 	%fd236, %fd125, 0d3F56F0068DB8BAC7, 0d3F889374BC6A7EFA;
	bra.uni 	$L__BB1_41;
$L__BB1_40:
	add.f32 	%f335, %f37, 0fC0A00000;
	cvt.f64.f32 	%fd124, %f335;
	fma.rn.f64 	%fd236, %fd124, 0d3F50624DD2F1A9FC, 0d3F9374BC6A7EF9DB;
$L__BB1_41:
	sub.f32 	%f336, %f28, %f37;
	mul.f32 	%f337, %f336, %f31;
	fma.rn.f32 	%f338, %f337, 0f3BBB989D, 0f3F000000;
	cvt.sat.f32.f32 	%f339, %f338;
	mov.f32 	%f340, 0f4B400001;
	mov.f32 	%f341, 0f437C0000;
	fma.rm.f32 	%f342, %f339, %f341, %f340;
	add.f32 	%f343, %f342, 0fCB40007F;
	neg.f32 	%f344, %f343;
	fma.rn.f32 	%f345, %f337, 0f3FB8AA3B, %f344;
	fma.rn.f32 	%f346, %f337, 0f32A57060, %f345;
	ex2.approx.ftz.f32 	%f347, %f346;
	mov.b32 	%r113, %f342;
	shl.b32 	%r114, %r113, 23;
	mov.b32 	%f348, %r114;
	mul.f32 	%f349, %f347, %f348;
	mul.f32 	%f350, %f30, %f349;
	cvt.f64.f32 	%fd126, %f350;
	mul.f64 	%fd127, %fd236, %fd126;
	setp.ne.s32 	%p33, %r158, 0;
	setp.ne.s32 	%p34, %r158, %r21;
	selp.f64 	%fd128, 0d4000000000000000, 0d3FF0000000000000, %p34;
	selp.f64 	%fd129, %fd128, 0d3FF0000000000000, %p33;
	cvt.f64.f32 	%fd130, %f643;
	fma.rn.f64 	%fd131, %fd129, %fd127, %fd130;
	cvt.rn.f32.f64 	%f38, %fd131;
	add.s32 	%r26, %r158, 1;
	cvt.rn.f32.u32 	%f351, %r26;
	fma.rn.f32 	%f39, %f83, %f351, %f35;
	setp.lt.f32 	%p35, %f39, 0f40A00000;
	@%p35 bra 	$L__BB1_43;
	add.f32 	%f352, %f39, 0fC0A00000;
	cvt.f64.f32 	%fd132, %f352;
	fma.rn.f64 	%fd237, %fd132, 0d3F50624DD2F1A9FC, 0d3F9374BC6A7EF9DB;
	bra.uni 	$L__BB1_44;
$L__BB1_43:
	cvt.f64.f32 	%fd133, %f39;
	fma.rn.f64 	%fd237, %fd133, 0d3F56F0068DB8BAC7, 0d3F889374BC6A7EFA;
$L__BB1_44:
	sub.f32 	%f353, %f28, %f39;
	mul.f32 	%f354, %f353, %f31;
	fma.rn.f32 	%f355, %f354, 0f3BBB989D, 0f3F000000;
	cvt.sat.f32.f32 	%f356, %f355;
	mov.f32 	%f357, 0f4B400001;
	mov.f32 	%f358, 0f437C0000;
	fma.rm.f32 	%f359, %f356, %f358, %f357;
	add.f32 	%f360, %f359, 0fCB40007F;
	neg.f32 	%f361, %f360;
	fma.rn.f32 	%f362, %f354, 0f3FB8AA3B, %f361;
	fma.rn.f32 	%f363, %f354, 0f32A57060, %f362;
	ex2.approx.ftz.f32 	%f364, %f363;
	mov.b32 	%r115, %f359;
	shl.b32 	%r116, %r115, 23;
	mov.b32 	%f365, %r116;
	mul.f32 	%f366, %f364, %f365;
	mul.f32 	%f367, %f30, %f366;
	cvt.f64.f32 	%fd134, %f367;
	mul.f64 	%fd135, %fd237, %fd134;
	setp.eq.s32 	%p36, %r26, %r21;
	selp.f64 	%fd136, 0d3FF0000000000000, 0d4000000000000000, %p36;
	cvt.f64.f32 	%fd137, %f38;
	fma.rn.f64 	%fd138, %fd136, %fd135, %fd137;
	cvt.rn.f32.f64 	%f40, %fd138;
	add.s32 	%r27, %r158, 2;
	cvt.rn.f32.u32 	%f368, %r27;
	fma.rn.f32 	%f41, %f83, %f368, %f35;
	setp.lt.f32 	%p37, %f41, 0f40A00000;
	@%p37 bra 	$L__BB1_46;
	add.f32 	%f369, %f41, 0fC0A00000;
	cvt.f64.f32 	%fd139, %f369;
	fma.rn.f64 	%fd238, %fd139, 0d3F50624DD2F1A9FC, 0d3F9374BC6A7EF9DB;
	bra.uni 	$L__BB1_47;
$L__BB1_46:
	cvt.f64.f32 	%fd140, %f41;
	fma.rn.f64 	%fd238, %fd140, 0d3F56F0068DB8BAC7, 0d3F889374BC6A7EFA;
$L__BB1_47:
	sub.f32 	%f370, %f28, %f41;
	mul.f32 	%f371, %f370, %f31;
	fma.rn.f32 	%f372, %f371, 0f3BBB989D, 0f3F000000;
	cvt.sat.f32.f32 	%f373, %f372;
	mov.f32 	%f374, 0f4B400001;
	mov.f32 	%f375, 0f437C0000;
	fma.rm.f32 	%f376, %f373, %f375, %f374;
	add.f32 	%f377, %f376, 0fCB40007F;
	neg.f32 	%f378, %f377;
	fma.rn.f32 	%f379, %f371, 0f3FB8AA3B, %f378;
	fma.rn.f32 	%f380, %f371, 0f32A57060, %f379;
	ex2.approx.ftz.f32 	%f381, %f380;
	mov.b32 	%r117, %f376;
	shl.b32 	%r118, %r117, 23;
	mov.b32 	%f382, %r118;
	mul.f32 	%f383, %f381, %f382;
	mul.f32 	%f384, %f30, %f383;
	cvt.f64.f32 	%fd141, %f384;
	mul.f64 	%fd142, %fd238, %fd141;
	setp.eq.s32 	%p38, %r27, %r21;
	selp.f64 	%fd143, 0d3FF0000000000000, 0d4000000000000000, %p38;
	cvt.f64.f32 	%fd144, %f40;
	fma.rn.f64 	%fd145, %fd143, %fd142, %fd144;
	cvt.rn.f32.f64 	%f42, %fd145;
	add.s32 	%r28, %r158, 3;
	cvt.rn.f32.u32 	%f385, %r28;
	fma.rn.f32 	%f43, %f83, %f385, %f35;
	setp.lt.f32 	%p39, %f43, 0f40A00000;
	@%p39 bra 	$L__BB1_49;
	add.f32 	%f386, %f43, 0fC0A00000;
	cvt.f64.f32 	%fd146, %f386;
	fma.rn.f64 	%fd239, %fd146, 0d3F50624DD2F1A9FC, 0d3F9374BC6A7EF9DB;
	bra.uni 	$L__BB1_50;
$L__BB1_49:
	cvt.f64.f32 	%fd147, %f43;
	fma.rn.f64 	%fd239, %fd147, 0d3F56F0068DB8BAC7, 0d3F889374BC6A7EFA;
$L__BB1_50:
	sub.f32 	%f387, %f28, %f43;
	mul.f32 	%f388, %f387, %f31;
	fma.rn.f32 	%f389, %f388, 0f3BBB989D, 0f3F000000;
	cvt.sat.f32.f32 	%f390, %f389;
	mov.f32 	%f391, 0f4B400001;
	mov.f32 	%f392, 0f437C0000;
	fma.rm.f32 	%f393, %f390, %f392, %f391;
	add.f32 	%f394, %f393, 0fCB40007F;
	neg.f32 	%f395, %f394;
	fma.rn.f32 	%f396, %f388, 0f3FB8AA3B, %f395;
	fma.rn.f32 	%f397, %f388, 0f32A57060, %f396;
	ex2.approx.ftz.f32 	%f398, %f397;
	mov.b32 	%r119, %f393;
	shl.b32 	%r120, %r119, 23;
	mov.b32 	%f399, %r120;
	mul.f32 	%f400, %f398, %f399;
	mul.f32 	%f401, %f30, %f400;
	cvt.f64.f32 	%fd148, %f401;
	mul.f64 	%fd149, %fd239, %fd148;
	setp.eq.s32 	%p40, %r28, %r21;
	selp.f64 	%fd150, 0d3FF0000000000000, 0d4000000000000000, %p40;
	cvt.f64.f32 	%fd151, %f42;
	fma.rn.f64 	%fd152, %fd150, %fd149, %fd151;
	cvt.rn.f32.f64 	%f643, %fd152;
	add.s32 	%r158, %r158, 4;
	setp.ne.s32 	%p41, %r158, %r159;
	@%p41 bra 	$L__BB1_38;
	cvt.f64.f32 	%fd240, %f643;
$L__BB1_52:
	setp.eq.s32 	%p42, %r23, 0;
	@%p42 bra 	$L__BB1_65;
	cvt.rn.f32.u32 	%f402, %r159;
	fma.rn.f32 	%f46, %f83, %f402, %f35;
	setp.lt.f32 	%p43, %f46, 0f40A00000;
	@%p43 bra 	$L__BB1_55;
	add.f32 	%f403, %f46, 0fC0A00000;
	cvt.f64.f32 	%fd153, %f403;
	fma.rn.f64 	%fd241, %fd153, 0d3F50624DD2F1A9FC, 0d3F9374BC6A7EF9DB;
	bra.uni 	$L__BB1_56;
$L__BB1_55:
	cvt.f64.f32 	%fd154, %f46;
	fma.rn.f64 	%fd241, %fd154, 0d3F56F0068DB8BAC7, 0d3F889374BC6A7EFA;
$L__BB1_56:
	sub.f32 	%f404, %f28, %f46;
	mul.f32 	%f405, %f404, %f31;
	fma.rn.f32 	%f406, %f405, 0f3BBB989D, 0f3F000000;
	cvt.sat.f32.f32 	%f407, %f406;
	mov.f32 	%f408, 0f4B400001;
	mov.f32 	%f409, 0f437C0000;
	fma.rm.f32 	%f410, %f407, %f409, %f408;
	add.f32 	%f411, %f410, 0fCB40007F;
	neg.f32 	%f412, %f411;
	fma.rn.f32 	%f413, %f405, 0f3FB8AA3B, %f412;
	fma.rn.f32 	%f414, %f405, 0f32A57060, %f413;
	ex2.approx.ftz.f32 	%f415, %f414;
	mov.b32 	%r121, %f410;
	shl.b32 	%r122, %r121, 23;
	mov.b32 	%f416, %r122;
	mul.f32 	%f417, %f415, %f416;
	mul.f32 	%f418, %f30, %f417;
	cvt.f64.f32 	%fd155, %f418;
	mul.f64 	%fd156, %fd241, %fd155;
	setp.ne.s32 	%p44, %r159, 0;
	setp.ne.s32 	%p45, %r159, %r21;
	selp.f64 	%fd157, 0d4000000000000000, 0d3FF0000000000000, %p45;
	selp.f64 	%fd158, %fd157, 0d3FF0000000000000, %p44;
	fma.rn.f64 	%fd159, %fd158, %fd156, %fd240;
	cvt.rn.f32.f64 	%f643, %fd159;
	add.s32 	%r31, %r159, 1;
	setp.eq.s32 	%p46, %r23, 1;
	@%p46 bra 	$L__BB1_65;
	cvt.rn.f32.u32 	%f419, %r31;
	fma.rn.f32 	%f48, %f83, %f419, %f35;
	setp.lt.f32 	%p47, %f48, 0f40A00000;
	@%p47 bra 	$L__BB1_59;
	add.f32 	%f420, %f48, 0fC0A00000;
	cvt.f64.f32 	%fd160, %f420;
	fma.rn.f64 	%fd242, %fd160, 0d3F50624DD2F1A9FC, 0d3F9374BC6A7EF9DB;
	bra.uni 	$L__BB1_60;
$L__BB1_59:
	cvt.f64.f32 	%fd161, %f48;
	fma.rn.f64 	%fd242, %fd161, 0d3F56F0068DB8BAC7, 0d3F889374BC6A7EFA;
$L__BB1_60:
	sub.f32 	%f421, %f28, %f48;
	mul.f32 	%f422, %f421, %f31;
	fma.rn.f32 	%f423, %f422, 0f3BBB989D, 0f3F000000;
	cvt.sat.f32.f32 	%f424, %f423;
	mov.f32 	%f425, 0f4B400001;
	mov.f32 	%f426, 0f437C0000;
	fma.rm.f32 	%f427, %f424, %f426, %f425;
	add.f32 	%f428, %f427, 0fCB40007F;
	neg.f32 	%f429, %f428;
	fma.rn.f32 	%f430, %f422, 0f3FB8AA3B, %f429;
	fma.rn.f32 	%f431, %f422, 0f32A57060, %f430;
	ex2.approx.ftz.f32 	%f432, %f431;
	mov.b32 	%r123, %f427;
	shl.b32 	%r124, %r123, 23;
	mov.b32 	%f433, %r124;
	mul.f32 	%f434, %f432, %f433;
	mul.f32 	%f435, %f30, %f434;
	cvt.f64.f32 	%fd162, %f435;
	mul.f64 	%fd163, %fd242, %fd162;
	setp.eq.s32 	%p48, %r31, %r21;
	selp.f64 	%fd164, 0d3FF0000000000000, 0d4000000000000000, %p48;
	cvt.f64.f32 	%fd165, %f643;
	fma.rn.f64 	%fd166, %fd164, %fd163, %fd165;
	cvt.rn.f32.f64 	%f643, %fd166;
	add.s32 	%r32, %r159, 2;
	setp.eq.s32 	%p49, %r23, 2;
	@%p49 bra 	$L__BB1_65;
	cvt.rn.f32.u32 	%f436, %r32;
	fma.rn.f32 	%f50, %f83, %f436, %f35;
	setp.lt.f32 	%p50, %f50, 0f40A00000;
	@%p50 bra 	$L__BB1_63;
	add.f32 	%f437, %f50, 0fC0A00000;
	cvt.f64.f32 	%fd167, %f437;
	fma.rn.f64 	%fd243, %fd167, 0d3F50624DD2F1A9FC, 0d3F9374BC6A7EF9DB;
	bra.uni 	$L__BB1_64;
$L__BB1_63:
	cvt.f64.f32 	%fd168, %f50;
	fma.rn.f64 	%fd243, %fd168, 0d3F56F0068DB8BAC7, 0d3F889374BC6A7EFA;
$L__BB1_64:
	sub.f32 	%f438, %f28, %f50;
	mul.f32 	%f439, %f438, %f31;
	fma.rn.f32 	%f440, %f439, 0f3BBB989D, 0f3F000000;
	cvt.sat.f32.f32 	%f441, %f440;
	mov.f32 	%f442, 0f4B400001;
	mov.f32 	%f443, 0f437C0000;
	fma.rm.f32 	%f444, %f441, %f443, %f442;
	add.f32 	%f445, %f444, 0fCB40007F;
	neg.f32 	%f446, %f445;
	fma.rn.f32 	%f447, %f439, 0f3FB8AA3B, %f446;
	fma.rn.f32 	%f448, %f439, 0f32A57060, %f447;
	ex2.approx.ftz.f32 	%f449, %f448;
	mov.b32 	%r125, %f444;
	shl.b32 	%r126, %r125, 23;
	mov.b32 	%f450, %r126;
	mul.f32 	%f451, %f449, %f450;
	mul.f32 	%f452, %f30, %f451;
	cvt.f64.f32 	%fd169, %f452;
	mul.f64 	%fd170, %fd243, %fd169;
	setp.eq.s32 	%p51, %r32, %r21;
	selp.f64 	%fd171, 0d3FF0000000000000, 0d4000000000000000, %p51;
	cvt.f64.f32 	%fd172, %f643;
	fma.rn.f64 	%fd173, %fd171, %fd170, %fd172;
	cvt.rn.f32.f64 	%f643, %fd173;
$L__BB1_65:
	add.f32 	%f453, %f643, %f32;
	add.f32 	%f454, %f453, %f33;
	mul.f32 	%f455, %f30, %f454;
	setp.ne.s32 	%p52, %r157, 0;
	setp.ne.s32 	%p53, %r157, %r19;
	selp.f32 	%f456, 0f40000000, 0f3F800000, %p53;
	selp.f32 	%f457, %f456, 0f3F800000, %p52;
	fma.rn.f32 	%f644, %f457, %f455, %f644;
	add.s32 	%r157, %r157, 1;
	@%p53 bra 	$L__BB1_35;
$L__BB1_66:
	add.f64 	%fd174, %fd24, 0dBFB999999999999A;
	cvt.rn.f32.f64 	%f55, %fd174;
	sub.f32 	%f56, %f55, %f86;
	div.rn.f32 	%f459, %f56, %f83;
	cvt.rzi.s32.f32 	%r34, %f459;
	setp.lt.s32 	%p54, %r34, 0;
	mov.f32 	%f649, 0f00000000;
	@%p54 bra 	$L__BB1_99;
	mul.f32 	%f57, %f83, 0f3F000000;
	neg.f32 	%f58, %f84;
	mul.f32 	%f461, %f56, %f58;
	fma.rn.f32 	%f462, %f461, 0f3BBB989D, 0f3F000000;
	cvt.sat.f32.f32 	%f463, %f462;
	mov.f32 	%f464, 0f4B400001;
	mov.f32 	%f465, 0f437C0000;
	fma.rm.f32 	%f466, %f463, %f465, %f464;
	add.f32 	%f467, %f466, 0fCB40007F;
	neg.f32 	%f468, %f467;
	fma.rn.f32 	%f469, %f461, 0f3FB8AA3B, %f468;
	fma.rn.f32 	%f470, %f461, 0f32A57060, %f469;
	mov.b32 	%r128, %f466;
	shl.b32 	%r129, %r128, 23;
	mov.b32 	%f471, %r129;
	ex2.approx.ftz.f32 	%f472, %f470;
	mul.f32 	%f473, %f472, %f471;
	mul.f32 	%f59, %f85, %f473;
	mul.f32 	%f474, %f82, %f82;
	mul.f32 	%f475, %f84, 0fC0000000;
	mul.f32 	%f476, %f475, %f56;
	fma.rn.f32 	%f477, %f476, 0f3BBB989D, 0f3F000000;
	cvt.sat.f32.f32 	%f478, %f477;
	fma.rm.f32 	%f479, %f478, %f465, %f464;
	add.f32 	%f480, %f479, 0fCB40007F;
	neg.f32 	%f481, %f480;
	fma.rn.f32 	%f482, %f476, 0f3FB8AA3B, %f481;
	fma.rn.f32 	%f483, %f476, 0f32A57060, %f482;
	mov.b32 	%r130, %f479;
	shl.b32 	%r131, %r130, 23;
	mov.b32 	%f484, %r131;
	ex2.approx.ftz.f32 	%f485, %f483;
	mul.f32 	%f486, %f485, %f484;
	mov.f32 	%f487, 0f3F800000;
	sub.f32 	%f488, %f487, %f486;
	mul.f32 	%f489, %f474, %f488;
	add.f32 	%f490, %f84, %f84;
	div.rn.f32 	%f491, %f489, %f490;
	sqrt.rn.f32 	%f492, %f491;
	mul.f32 	%f60, %f1, %f492;
	mov.f32 	%f649, 0f00000000;
	mov.b32 	%r160, 0;
$L__BB1_68:
	cvt.rn.f32.u32 	%f494, %r160;
	fma.rn.f32 	%f62, %f83, %f494, %f86;
	sub.f32 	%f495, %f55, %f62;
	div.rn.f32 	%f496, %f495, %f83;
	cvt.rzi.s32.f32 	%r36, %f496;
	setp.lt.s32 	%p55, %r36, 0;
	mov.f32 	%f648, 0f00000000;
	@%p55 bra 	$L__BB1_98;
	add.s32 	%r37, %r36, 1;
	and.b32  	%r38, %r37, 3;
	setp.lt.u32 	%p56, %r36, 3;
	mov.f64 	%fd248, 0d0000000000000000;
	mov.b32 	%r162, 0;
	@%p56 bra 	$L__BB1_85;
	and.b32  	%r162, %r37, -4;
	mov.f32 	%f648, 0f00000000;
	mov.b32 	%r161, 0;
$L__BB1_71:
	cvt.rn.f32.u32 	%f499, %r161;
	fma.rn.f32 	%f64, %f83, %f499, %f62;
	setp.geu.f32 	%p57, %f64, 0f40A00000;
	@%p57 bra 	$L__BB1_73;
	cvt.f64.f32 	%fd177, %f64;
	fma.rn.f64 	%fd244, %fd177, 0d3F56F0068DB8BAC7, 0d3F889374BC6A7EFA;
	bra.uni 	$L__BB1_74;
$L__BB1_73:
	add.f32 	%f500, %f64, 0fC0A00000;
	cvt.f64.f32 	%fd176, %f500;
	fma.rn.f64 	%fd244, %fd176, 0d3F50624DD2F1A9FC, 0d3F9374BC6A7EF9DB;
$L__BB1_74:
	sub.f32 	%f501, %f55, %f64;
	mul.f32 	%f502, %f501, %f58;
	fma.rn.f32 	%f503, %f502, 0f3BBB989D, 0f3F000000;
	cvt.sat.f32.f32 	%f504, %f503;
	mov.f32 	%f505, 0f4B400001;
	mov.f32 	%f506, 0f437C0000;
	fma.rm.f32 	%f507, %f504, %f506, %f505;
	add.f32 	%f508, %f507, 0fCB40007F;
	neg.f32 	%f509, %f508;
	fma.rn.f32 	%f510, %f502, 0f3FB8AA3B, %f509;
	fma.rn.f32 	%f511, %f502, 0f32A57060, %f510;
	ex2.approx.ftz.f32 	%f512, %f511;
	mov.b32 	%r134, %f507;
	shl.b32 	%r135, %r134, 23;
	mov.b32 	%f513, %r135;
	mul.f32 	%f514, %f512, %f513;
	mul.f32 	%f515, %f57, %f514;
	cvt.f64.f32 	%fd178, %f515;
	mul.f64 	%fd179, %fd244, %fd178;
	setp.ne.s32 	%p58, %r161, 0;
	setp.ne.s32 	%p59, %r161, %r36;
	selp.f64 	%fd180, 0d4000000000000000, 0d3FF0000000000000, %p59;
	selp.f64 	%fd181, %fd180, 0d3FF0000000000000, %p58;
	cvt.f64.f32 	%fd182, %f648;
	fma.rn.f64 	%fd183, %fd181, %fd179, %fd182;
	cvt.rn.f32.f64 	%f65, %fd183;
	add.s32 	%r41, %r161, 1;
	cvt.rn.f32.u32 	%f516, %r41;
	fma.rn.f32 	%f66, %f83, %f516, %f62;
	setp.lt.f32 	%p60, %f66, 0f40A00000;
	@%p60 bra 	$L__BB1_76;
	add.f32 	%f517, %f66, 0fC0A00000;
	cvt.f64.f32 	%fd184, %f517;
	fma.rn.f64 	%fd245, %fd184, 0d3F50624DD2F1A9FC, 0d3F9374BC6A7EF9DB;
	bra.uni 	$L__BB1_77;
$L__BB1_76:
	cvt.f64.f32 	%fd185, %f66;
	fma.rn.f64 	%fd245, %fd185, 0d3F56F0068DB8BAC7, 0d3F889374BC6A7EFA;
$L__BB1_77:
	sub.f32 	%f518, %f55, %f66;
	mul.f32 	%f519, %f518, %f58;
	fma.rn.f32 	%f520, %f519, 0f3BBB989D, 0f3F000000;
	cvt.sat.f32.f32 	%f521, %f520;
	mov.f32 	%f522, 0f4B400001;
	mov.f32 	%f523, 0f437C0000;
	fma.rm.f32 	%f524, %f521, %f523, %f522;
	add.f32 	%f525, %f524, 0fCB40007F;
	neg.f32 	%f526, %f525;
	fma.rn.f32 	%f527, %f519, 0f3FB8AA3B, %f526;
	fma.rn.f32 	%f528, %f519, 0f32A57060, %f527;
	ex2.approx.ftz.f32 	%f529, %f528;
	mov.b32 	%r136, %f524;
	shl.b32 	%r137, %r136, 23;
	mov.b32 	%f530, %r137;
	mul.f32 	%f531, %f529, %f530;
	mul.f32 	%f532, %f57, %f531;
	cvt.f64.f32 	%fd186, %f532;
	mul.f64 	%fd187, %fd245, %fd186;
	setp.eq.s32 	%p61, %r41, %r36;
	selp.f64 	%fd188, 0d3FF0000000000000, 0d4000000000000000, %p61;
	cvt.f64.f32 	%fd189, %f65;
	fma.rn.f64 	%fd190, %fd188, %fd187, %fd189;
	cvt.rn.f32.f64 	%f67, %fd190;
	add.s32 	%r42, %r41, 1;
	cvt.rn.f32.u32 	%f533, %r42;
	fma.rn.f32 	%f68, %f83, %f533, %f62;
	setp.lt.f32 	%p62, %f68, 0f40A00000;
	@%p62 bra 	$L__BB1_79;
	add.f32 	%f534, %f68, 0fC0A00000;
	cvt.f64.f32 	%fd191, %f534;
	fma.rn.f64 	%fd246, %fd191, 0d3F50624DD2F1A9FC, 0d3F9374BC6A7EF9DB;
	bra.uni 	$L__BB1_80;
$L__BB1_79:
	cvt.f64.f32 	%fd192, %f68;
	fma.rn.f64 	%fd246, %fd192, 0d3F56F0068DB8BAC7, 0d3F889374BC6A7EFA;
$L__BB1_80:
	sub.f32 	%f535, %f55, %f68;
	mul.f32 	%f536, %f535, %f58;
	fma.rn.f32 	%f537, %f536, 0f3BBB989D, 0f3F000000;
	cvt.sat.f32.f32 	%f538, %f537;
	mov.f32 	%f539, 0f4B400001;
	mov.f32 	%f540, 0f437C0000;
	fma.rm.f32 	%f541, %f538, %f540, %f539;
	add.f32 	%f542, %f541, 0fCB40007F;
	neg.f32 	%f543, %f542;
	fma.rn.f32 	%f544, %f536, 0f3FB8AA3B, %f543;
	fma.rn.f32 	%f545, %f536, 0f32A57060, %f544;
	ex2.approx.ftz.f32 	%f546, %f545;
	mov.b32 	%r138, %f541;
	shl.b32 	%r139, %r138, 23;
	mov.b32 	%f547, %r139;
	mul.f32 	%f548, %f546, %f547;
	mul.f32 	%f549, %f57, %f548;
	cvt.f64.f32 	%fd193, %f549;
	mul.f64 	%fd194, %fd246, %fd193;
	setp.eq.s32 	%p63, %r42, %r36;
	selp.f64 	%fd195, 0d3FF0000000000000, 0d4000000000000000, %p63;
	cvt.f64.f32 	%fd196, %f67;
	fma.rn.f64 	%fd197, %fd195, %fd194, %fd196;
	cvt.rn.f32.f64 	%f69, %fd197;
	add.s32 	%r43, %r42, 1;
	cvt.rn.f32.u32 	%f550, %r43;
	fma.rn.f32 	%f70, %f83, %f550, %f62;
	setp.lt.f32 	%p64, %f70, 0f40A00000;
	@%p64 bra 	$L__BB1_82;
	add.f32 	%f551, %f70, 0fC0A00000;
	cvt.f64.f32 	%fd198, %f551;
	fma.rn.f64 	%fd247, %fd198, 0d3F50624DD2F1A9FC, 0d3F9374BC6A7EF9DB;
	bra.uni 	$L__BB1_83;
$L__BB1_82:
	cvt.f64.f32 	%fd199, %f70;
	fma.rn.f64 	%fd247, %fd199, 0d3F56F0068DB8BAC7, 0d3F889374BC6A7EFA;
$L__BB1_83:
	sub.f32 	%f552, %f55, %f70;
	mul.f32 	%f553, %f552, %f58;
	fma.rn.f32 	%f554, %f553, 0f3BBB989D, 0f3F000000;
	cvt.sat.f32.f32 	%f555, %f554;
	mov.f32 	%f556, 0f4B400001;
	mov.f32 	%f557, 0f437C0000;
	fma.rm.f32 	%f558, %f555, %f557, %f556;
	add.f32 	%f559, %f558, 0fCB40007F;
	neg.f32 	%f560, %f559;
	fma.rn.f32 	%f561, %f553, 0f3FB8AA3B, %f560;
	fma.rn.f32 	%f562, %f553, 0f32A57060, %f561;
	ex2.approx.ftz.f32 	%f563, %f562;
	mov.b32 	%r140, %f558;
	shl.b32 	%r141, %r140, 23;
	mov.b32 	%f564, %r141;
	mul.f32 	%f565, %f563, %f564;
	mul.f32 	%f566, %f57, %f565;
	cvt.f64.f32 	%fd200, %f566;
	mul.f64 	%fd201, %fd247, %fd200;
	setp.eq.s32 	%p65, %r43, %r36;
	selp.f64 	%fd202, 0d3FF0000000000000, 0d4000000000000000, %p65;
	cvt.f64.f32 	%fd203, %f69;
	fma.rn.f64 	%fd204, %fd202, %fd201, %fd203;
	cvt.rn.f32.f64 	%f648, %fd204;
	add.s32 	%r161, %r43, 1;
	setp.ne.s32 	%p66, %r161, %r162;
	@%p66 bra 	$L__BB1_71;
	cvt.f64.f32 	%fd248, %f648;
$L__BB1_85:
	setp.eq.s32 	%p67, %r38, 0;
	@%p67 bra 	$L__BB1_98;
	cvt.rn.f32.u32 	%f567, %r162;
	fma.rn.f32 	%f73, %f83, %f567, %f62;
	setp.lt.f32 	%p68, %f73, 0f40A00000;
	@%p68 bra 	$L__BB1_88;
	add.f32 	%f568, %f73, 0fC0A00000;
	cvt.f64.f32 	%fd205, %f568;
	fma.rn.f64 	%fd249, %fd205, 0d3F50624DD2F1A9FC, 0d3F9374BC6A7EF9DB;
	bra.uni 	$L__BB1_89;
$L__BB1_88:
	cvt.f64.f32 	%fd206, %f73;
	fma.rn.f64 	%fd249, %fd206, 0d3F56F0068DB8BAC7, 0d3F889374BC6A7EFA;
$L__BB1_89:
	sub.f32 	%f569, %f55, %f73;
	mul.f32 	%f570, %f569, %f58;
	fma.rn.f32 	%f571, %f570, 0f3BBB989D, 0f3F000000;
	cvt.sat.f32.f32 	%f572, %f571;
	mov.f32 	%f573, 0f4B400001;
	mov.f32 	%f574, 0f437C0000;
	fma.rm.f32 	%f575, %f572, %f574, %f573;
	add.f32 	%f576, %f575, 0fCB40007F;
	neg.f32 	%f577, %f576;
	fma.rn.f32 	%f578, %f570, 0f3FB8AA3B, %f577;
	fma.rn.f32 	%f579, %f570, 0f32A57060, %f578;
	ex2.approx.ftz.f32 	%f580, %f579;
	mov.b32 	%r142, %f575;
	shl.b32 	%r143, %r142, 23;
	mov.b32 	%f581, %r143;
	mul.f32 	%f582, %f580, %f581;
	mul.f32 	%f583, %f57, %f582;
	cvt.f64.f32 	%fd207, %f583;
	mul.f64 	%fd208, %fd249, %fd207;
	setp.ne.s32 	%p69, %r162, 0;
	setp.ne.s32 	%p70, %r162, %r36;
	selp.f64 	%fd209, 0d4000000000000000, 0d3FF0000000000000, %p70;
	selp.f64 	%fd210, %fd209, 0d3FF0000000000000, %p69;
	fma.rn.f64 	%fd211, %fd210, %fd208, %fd248;
	cvt.rn.f32.f64 	%f648, %fd211;
	add.s32 	%r46, %r162, 1;
	setp.eq.s32 	%p71, %r38, 1;
	@%p71 bra 	$L__BB1_98;
	cvt.rn.f32.u32 	%f584, %r46;
	fma.rn.f32 	%f75, %f83, %f584, %f62;
	setp.lt.f32 	%p72, %f75, 0f40A00000;
	@%p72 bra 	$L__BB1_92;
	add.f32 	%f585, %f75, 0fC0A00000;
	cvt.f64.f32 	%fd212, %f585;
	fma.rn.f64 	%fd250, %fd212, 0d3F50624DD2F1A9FC, 0d3F9374BC6A7EF9DB;
	bra.uni 	$L__BB1_93;
$L__BB1_92:
	cvt.f64.f32 	%fd213, %f75;
	fma.rn.f64 	%fd250, %fd213, 0d3F56F0068DB8BAC7, 0d3F889374BC6A7EFA;
$L__BB1_93:
	sub.f32 	%f586, %f55, %f75;
	mul.f32 	%f587, %f586, %f58;
	fma.rn.f32 	%f588, %f587, 0f3BBB989D, 0f3F000000;
	cvt.sat.f32.f32 	%f589, %f588;
	mov.f32 	%f590, 0f4B400001;
	mov.f32 	%f591, 0f437C0000;
	fma.rm.f32 	%f592, %f589, %f591, %f590;
	add.f32 	%f593, %f592, 0fCB40007F;
	neg.f32 	%f594, %f593;
	fma.rn.f32 	%f595, %f587, 0f3FB8AA3B, %f594;
	fma.rn.f32 	%f596, %f587, 0f32A57060, %f595;
	ex2.approx.ftz.f32 	%f597, %f596;
	mov.b32 	%r144, %f592;
	shl.b32 	%r145, %r144, 23;
	mov.b32 	%f598, %r145;
	mul.f32 	%f599, %f597, %f598;
	mul.f32 	%f600, %f57, %f599;
	cvt.f64.f32 	%fd214, %f600;
	mul.f64 	%fd215, %fd250, %fd214;
	setp.eq.s32 	%p73, %r46, %r36;
	selp.f64 	%fd216, 0d3FF0000000000000, 0d4000000000000000, %p73;
	cvt.f64.f32 	%fd217, %f648;
	fma.rn.f64 	%fd218, %fd216, %fd215, %fd217;
	cvt.rn.f32.f64 	%f648, %fd218;
	add.s32 	%r47, %r162, 2;
	setp.eq.s32 	%p74, %r38, 2;
	@%p74 bra 	$L__BB1_98;
	cvt.rn.f32.u32 	%f601, %r47;
	fma.rn.f32 	%f77, %f83, %f601, %f62;
	setp.lt.f32 	%p75, %f77, 0f40A00000;
	@%p75 bra 	$L__BB1_96;
	add.f32 	%f602, %f77, 0fC0A00000;
	cvt.f64.f32 	%fd219, %f602;
	fma.rn.f64 	%fd251, %fd219, 0d3F50624DD2F1A9FC, 0d3F9374BC6A7EF9DB;
	bra.uni 	$L__BB1_97;
$L__BB1_96:
	cvt.f64.f32 	%fd220, %f77;
	fma.rn.f64 	%fd251, %fd220, 0d3F56F0068DB8BAC7, 0d3F889374BC6A7EFA;
$L__BB1_97:
	sub.f32 	%f603, %f55, %f77;
	mul.f32 	%f604, %f603, %f58;
	fma.rn.f32 	%f605, %f604, 0f3BBB989D, 0f3F000000;
	cvt.sat.f32.f32 	%f606, %f605;
	mov.f32 	%f607, 0f4B400001;
	mov.f32 	%f608, 0f437C0000;
	fma.rm.f32 	%f609, %f606, %f608, %f607;
	add.f32 	%f610, %f609, 0fCB40007F;
	neg.f32 	%f611, %f610;
	fma.rn.f32 	%f612, %f604, 0f3FB8AA3B, %f611;
	fma.rn.f32 	%f613, %f604, 0f32A57060, %f612;
	ex2.approx.ftz.f32 	%f614, %f613;
	mov.b32 	%r146, %f609;
	shl.b32 	%r147, %r146, 23;
	mov.b32 	%f615, %r147;
	mul.f32 	%f616, %f614, %f615;
	mul.f32 	%f617, %f57, %f616;
	cvt.f64.f32 	%fd221, %f617;
	mul.f64 	%fd222, %fd251, %fd221;
	setp.eq.s32 	%p76, %r47, %r36;
	selp.f64 	%fd223, 0d3FF0000000000000, 0d4000000000000000, %p76;
	cvt.f64.f32 	%fd224, %f648;
	fma.rn.f64 	%fd225, %fd223, %fd222, %fd224;
	cvt.rn.f32.f64 	%f648, %fd225;
$L__BB1_98:
	add.f32 	%f618, %f648, %f59;
	add.f32 	%f619, %f618, %f60;
	mul.f32 	%f620, %f57, %f619;
	setp.ne.s32 	%p77, %r160, 0;
	setp.ne.s32 	%p78, %r160, %r34;
	selp.f32 	%f621, 0f40000000, 0f3F800000, %p78;
	selp.f32 	%f622, %f621, 0f3F800000, %p77;
	fma.rn.f32 	%f649, %f622, %f620, %f649;
	add.s32 	%r160, %r160, 1;
	@%p78 bra 	$L__BB1_68;
$L__BB1_99:
	sub.f32 	%f623, %f644, %f649;
	cvt.f64.f32 	%fd226, %f623;
	div.rn.f64 	%fd227, %fd226, 0d3FC999999999999A;
	cvt.rn.f32.f64 	%f624, %fd227;
	shl.b32 	%r49, %r163, 2;
	add.s32 	%r50, %r18, %r49;
	st.shared.f32 	[%r50], %f624;
	setp.lt.u32 	%p79, %r163, 2;
	@%p79 bra 	$L__BB1_103;
$L__BB1_100:
	shr.u32 	%r52, %r163, 1;
	setp.ge.u32 	%p80, %r1, %r52;
	@%p80 bra 	$L__BB1_102;
	shl.b32 	%r148, %r52, 2;
	add.s32 	%r149, %r18, %r148;
	ld.shared.f32 	%f625, [%r149];
	ld.shared.f32 	%f626, [%r18];
	add.f32 	%f627, %f625, %f626;
	st.shared.f32 	[%r18], %f627;
	add.s32 	%r150, %r149, %r49;
	ld.shared.f32 	%f628, [%r150];
	ld.shared.f32 	%f629, [%r50];
	add.f32 	%f630, %f628, %f629;
	st.shared.f32 	[%r50], %f630;
$L__BB1_102:
	bar.sync 	0;
	setp.gt.u32 	%p81, %r163, 3;
	mov.u32 	%r163, %r52;
	@%p81 bra 	$L__BB1_100;
$L__BB1_103:
	setp.ne.s32 	%p82, %r1, 0;
	@%p82 bra 	$L__BB1_105;
	ld.param.u64 	%rd10, [_Z12Bond_Price_kffffffP17curandStateXORWOWPfS1__param_8];
	ld.param.u64 	%rd9, [_Z12Bond_Price_kffffffP17curandStateXORWOWPfS1__param_7];
	mov.u32 	%r151, sdata;
	ld.shared.f32 	%f631, [sdata];
	cvta.to.global.u64 	%rd7, %rd9;
	atom.global.add.f32 	%f632, [%rd7], %f631;
	add.s32 	%r153, %r151, %r49;
	ld.shared.f32 	%f633, [%r153];
	cvta.to.global.u64 	%rd8, %rd10;
	atom.global.add.f32 	%f634, [%rd8], %f633;
$L__BB1_105:
	ret;

}


// ===== COMPILED SASS (sm_100) =====

	.target	sm_100

	.elftype	@"ET_EXEC"


//--------------------- .note.nv.tkinfo           --------------------------
	.section	.note.nv.tkinfo,"",@"SHT_NOTE"
	.sectionflags	@"SHF_NOTE_NV_TKINFO"
	.tkinfo
        /*0018*/ 	.word	0x00000002
        /*0030*/ 	.string	""
        /*0030*/ 	.string	"ptxas"
        /*0030*/ 	.string	"Cuda compilation tools, release 13.0, V13.0.88"
        /*0030*/ 	.string	"Build cuda_13.0.r13.0/compiler.36424714_0"
        /*0030*/ 	.string	"-arch sm_100 -m 64 "



//--------------------- .note.nv.cuinfo           --------------------------
	.section	.note.nv.cuinfo,"",@"SHT_NOTE"
	.sectionflags	@"SHF_NOTE_NV_CUINFO"
        /*0018*/ 	.short	0x0002
        /*001a*/ 	.short	0x0064
        /*001c*/ 	.short	0x0082
	.zero		2


//--------------------- .nv.info                  --------------------------
	.section	.nv.info,"",@"SHT_CUDA_INFO"
	.align	4


	//----- nvinfo : EIATTR_REGCOUNT
	.align		4
        /*0000*/ 	.byte	0x04, 0x2f
        /*0002*/ 	.short	(.L_10 - .L_9)
	.align		4
.L_9:
        /*0004*/ 	.word	index@(_Z19init_curand_state_kP17curandStateXORWOW)
        /*0008*/ 	.word	0x0000001f


	//----- nvinfo : EIATTR_FRAME_SIZE
	.align		4
.L_10:
        /*000c*/ 	.byte	0x04, 0x11
        /*000e*/ 	.short	(.L_12 - .L_11)
	.align		4
.L_11:
        /*0010*/ 	.word	index@(_Z19init_curand_state_kP17curandStateXORWOW)
        /*0014*/ 	.word	0x00000000


	//----- nvinfo : EIATTR_REGCOUNT
	.align		4
.L_12:
        /*0018*/ 	.byte	0x04, 0x2f
        /*001a*/ 	.short	(.L_14 - .L_13)
	.align		4
.L_13:
        /*001c*/ 	.word	index@(_Z12Bond_Price_kffffffP17curandStateXORWOWPfS1_)
        /*0020*/ 	.word	0x00000020


	//----- nvinfo : EIATTR_FRAME_SIZE
	.align		4
.L_14:
        /*0024*/ 	.byte	0x04, 0x11
        /*0026*/ 	.short	(.L_16 - .L_15)
	.align		4
.L_15:
        /*0028*/ 	.word	index@($__internal_2_$__cuda_sm3x_div_rn_noftz_f32_slowpath)
        /*002c*/ 	.word	0x00000000


	//----- nvinfo : EIATTR_FRAME_SIZE
	.align		4
.L_16:
        /*0030*/ 	.byte	0x04, 0x11
        /*0032*/ 	.short	(.L_18 - .L_17)
	.align		4
.L_17:
        /*0034*/ 	.word	index@($__internal_1_$__cuda_sm20_sqrt_rn_f32_slowpath)
        /*0038*/ 	.word	0x00000000


	//----- nvinfo : EIATTR_FRAME_SIZE
	.align		4
.L_18:
        /*003c*/ 	.byte	0x04, 0x11
        /*003e*/ 	.short	(.L_20 - .L_19)
	.align		4
.L_19:
        /*0040*/ 	.word	index@($__internal_0_$__cuda_sm20_div_rn_f64_full)
        /*0044*/ 	.word	0x00000000


	//----- nvinfo : EIATTR_FRAME_SIZE
	.align		4
.L_20:
        /*0048*/ 	.byte	0x04, 0x11
        /*004a*/ 	.short	(.L_22 - .L_21)
	.align		4
.L_21:
        /*004c*/ 	.word	index@(_Z12Bond_Price_kffffffP17curandStateXORWOWPfS1_)
        /*0050*/ 	.word	0x00000000


	//----- nvinfo : EIATTR_MIN_STACK_SIZE
	.align		4
.L_22:
        /*0054*/ 	.byte	0x04, 0x12
        /*0056*/ 	.short	(.L_24 - .L_23)
	.align		4
.L_23:
        /*0058*/ 	.word	index@(_Z12Bond_Price_kffffffP17curandStateXORWOWPfS1_)
        /*005c*/ 	.word	0x00000000


	//----- nvinfo : EIATTR_MIN_STACK_SIZE
	.align		4
.L_24:
        /*0060*/ 	.byte	0x04, 0x12
        /*0062*/ 	.short	(.L_26 - .L_25)
	.align		4
.L_25:
        /*0064*/ 	.word	index@(_Z19init_curand_state_kP17curandStateXORWOW)
        /*0068*/ 	.word	0x00000000
.L_26:


//--------------------- .nv.compat                --------------------------
	.section	.nv.compat,"",@"SHT_CUDA_COMPAT_INFO"
	.align	4
        /*0000*/ 	.byte	0x02, 0x09, 0x00, 0x00, 0x02, 0x02, 0x01, 0x00, 0x02, 0x05, 0x05, 0x00, 0x03, 0x07, 0x01, 0x01
        /*0010*/ 	.byte	0x02, 0x03, 0x00, 0x00, 0x02, 0x06, 0x01, 0x00, 0x04, 0x0b, 0x08, 0x00, 0x01, 0x00, 0x00, 0x00
        /*0020*/ 	.byte	0x00, 0x00, 0x00, 0x00


//--------------------- .nv.info._Z12Bond_Price_kffffffP17curandStateXORWOWPfS1_ --------------------------
	.section	.nv.info._Z12Bond_Price_kffffffP17curandStateXORWOWPfS1_,"",@"SHT_CUDA_INFO"
	.sectionflags	@""
	.align	4


	//----- nvinfo : EIATTR_CUDA_API_VERSION
	.align		4
        /*0000*/ 	.byte	0x04, 0x37
        /*0002*/ 	.short	(.L_28 - .L_27)
.L_27:
        /*0004*/ 	.word	0x00000082


	//----- nvinfo : EIATTR_KPARAM_INFO
	.align		4
.L_28:
        /*0008*/ 	.byte	0x04, 0x17
        /*000a*/ 	.short	(.L_30 - .L_29)
.L_29:
        /*000c*/ 	.word	0x00000000
        /*0010*/ 	.short	0x0008
        /*0012*/ 	.short	0x0028
        /*0014*/ 	.byte	0x00, 0xf5, 0x21, 0x00


	//----- nvinfo : EIATTR_KPARAM_INFO
	.align		4
.L_30:
        /*0018*/ 	.byte	0x04, 0x17
        /*001a*/ 	.short	(.L_32 - .L_31)
.L_31:
        /*001c*/ 	.word	0x00000000
        /*0020*/ 	.short	0x0007
        /*0022*/ 	.short	0x0020
        /*0024*/ 	.byte	0x00, 0xf5, 0x21, 0x00


	//----- nvinfo : EIATTR_KPARAM_INFO
	.align		4
.L_32:
        /*0028*/ 	.byte	0x04, 0x17
        /*002a*/ 	.short	(.L_34 - .L_33)
.L_33:
        /*002c*/ 	.word	0x00000000
        /*0030*/ 	.short	0x0006
        /*0032*/ 	.short	0x0018
        /*0034*/ 	.byte	0x00, 0xf5, 0x21, 0x00


	//----- nvinfo : EIATTR_KPARAM_INFO
	.align		4
.L_34:
        /*0038*/ 	.byte	0x04, 0x17
        /*003a*/ 	.short	(.L_36 - .L_35)
.L_35:
        /*003c*/ 	.word	0x00000000
        /*0040*/ 	.short	0x0005
        /*0042*/ 	.short	0x0014
        /*0044*/ 	.byte	0x00, 0xf0, 0x11, 0x00


	//----- nvinfo : EIATTR_KPARAM_INFO
	.align		4
.L_36:
        /*0048*/ 	.byte	0x04, 0x17
        /*004a*/ 	.short	(.L_38 - .L_37)
.L_37:
        /*004c*/ 	.word	0x00000000
        /*0050*/ 	.short	0x0004
        /*0052*/ 	.short	0x0010
        /*0054*/ 	.byte	0x00, 0xf0, 0x11, 0x00


	//----- nvinfo : EIATTR_KPARAM_INFO
	.align		4
.L_38:
        /*0058*/ 	.byte	0x04, 0x17
        /*005a*/ 	.short	(.L_40 - .L_39)
.L_39:
        /*005c*/ 	.word	0x00000000
        /*0060*/ 	.short	0x0003
        /*0062*/ 	.short	0x000c
        /*0064*/ 	.byte	0x00, 0xf0, 0x11, 0x00


	//----- nvinfo : EIATTR_KPARAM_INFO
	.align		4
.L_40:
        /*0068*/ 	.byte	0x04, 0x17
        /*006a*/ 	.short	(.L_42 - .L_41)
.L_41:
        /*006c*/ 	.word	0x00000000
        /*0070*/ 	.short	0x0002
        /*0072*/ 	.short	0x0008
        /*0074*/ 	.byte	0x00, 0xf0, 0x11, 0x00


	//----- nvinfo : EIATTR_KPARAM_INFO
	.align		4
.L_42:
        /*0078*/ 	.byte	0x04, 0x17
        /*007a*/ 	.short	(.L_44 - .L_43)
.L_43:
        /*007c*/ 	.word	0x00000000
        /*0080*/ 	.short	0x0001
        /*0082*/ 	.short	0x0004
        /*0084*/ 	.byte	0x00, 0xf0, 0x11, 0x00


	//----- nvinfo : EIATTR_KPARAM_INFO
	.align		4
.L_44:
        /*0088*/ 	.byte	0x04, 0x17
        /*008a*/ 	.short	(.L_46 - .L_45)
.L_45:
        /*008c*/ 	.word	0x00000000
        /*0090*/ 	.short	0x0000
        /*0092*/ 	.short	0x0000
        /*0094*/ 	.byte	0x00, 0xf0, 0x11, 0x00


	//----- nvinfo : EIATTR_SPARSE_MMA_MASK
	.align		4
.L_46:
        /*0098*/ 	.byte	0x03, 0x50
        /*009a*/ 	.short	0x0000


	//----- nvinfo : EIATTR_MAXREG_COUNT
	.align		4
        /*009c*/ 	.byte	0x03, 0x1b
        /*009e*/ 	.short	0x00ff


	//----- nvinfo : EIATTR_NUM_BARRIERS
	.align		4
        /*00a0*/ 	.byte	0x02, 0x4c
        /*00a2*/ 	.byte	0x01
	.zero		1


	//----- nvinfo : EIATTR_MERCURY_ISA_VERSION
	.align		4
        /*00a4*/ 	.byte	0x03, 0x5f
        /*00a6*/ 	.short	0x0101


	//----- nvinfo : EIATTR_VRC_CTA_INIT_COUNT
	.align		4
        /*00a8*/ 	.byte	0x02, 0x4a
	.zero		1
	.zero		1


	//----- nvinfo : EIATTR_EXIT_INSTR_OFFSETS
	.align		4
        /*00ac*/ 	.byte	0x04, 0x1c
        /*00ae*/ 	.short	(.L_48 - .L_47)


	//   ....[0]....
.L_47:
        /*00b0*/ 	.word	0x000053a0


	//   ....[1]....
        /*00b4*/ 	.word	0x00005450


	//----- nvinfo : EIATTR_CRS_STACK_SIZE
	.align		4
.L_48:
        /*00b8*/ 	.byte	0x04, 0x1e
        /*00ba*/ 	.short	(.L_50 - .L_49)
.L_49:
        /*00bc*/ 	.word	0x00000000


	//----- nvinfo : EIATTR_CBANK_PARAM_SIZE
	.align		4
.L_50:
        /*00c0*/ 	.byte	0x03, 0x19
        /*00c2*/ 	.short	0x0030


	//----- nvinfo : EIATTR_PARAM_CBANK
	.align		4
        /*00c4*/ 	.byte	0x04, 0x0a
        /*00c6*/ 	.short	(.L_52 - .L_51)
	.align		4
.L_51:
        /*00c8*/ 	.word	index@(.nv.constant0._Z12Bond_Price_kffffffP17curandStateXORWOWPfS1_)
        /*00cc*/ 	.short	0x0380
        /*00ce*/ 	.short	0x0030


	//----- nvinfo : EIATTR_SW_WAR
	.align		4
.L_52:
        /*00d0*/ 	.byte	0x04, 0x36
        /*00d2*/ 	.short	(.L_54 - .L_53)
.L_53:
        /*00d4*/ 	.word	0x00000008
.L_54:


//--------------------- .nv.info._Z19init_curand_state_kP17curandStateXORWOW --------------------------
	.section	.nv.info._Z19init_curand_state_kP17curandStateXORWOW,"",@"SHT_CUDA_INFO"
	.sectionflags	@""
	.align	4


	//----- nvinfo : EIATTR_CUDA_API_VERSION
	.align		4
        /*0000*/ 	.byte	0x04, 0x37
        /*0002*/ 	.short	(.L_56 - .L_55)
.L_55:
        /*0004*/ 	.word	0x00000082


	//----- nvinfo : EIATTR_KPARAM_INFO
	.align		4
.L_56:
        /*0008*/ 	.byte	0x04, 0x17
        /*000a*/ 	.short	(.L_58 - .L_57)
.L_57:
        /*000c*/ 	.word	0x00000000
        /*0010*/ 	.short	0x0000
        /*0012*/ 	.short	0x0000
        /*0014*/ 	.byte	0x00, 0xf5, 0x21, 0x00


	//----- nvinfo : EIATTR_SPARSE_MMA_MASK
	.align		4
.L_58:
        /*0018*/ 	.byte	0x03, 0x50
        /*001a*/ 	.short	0x0000


	//----- nvinfo : EIATTR_MAXREG_COUNT
	.align		4
        /*001c*/ 	.byte	0x03, 0x1b
        /*001e*/ 	.short	0x00ff


	//----- nvinfo : EIATTR_MERCURY_ISA_VERSION
	.align		4
        /*0020*/ 	.byte	0x03, 0x5f
        /*0022*/ 	.short	0x0101


	//----- nvinfo : EIATTR_VRC_CTA_INIT_COUNT
	.align		4
        /*0024*/ 	.byte	0x02, 0x4a
	.zero		1
	.zero		1


	//----- nvinfo : EIATTR_EXIT_INSTR_OFFSETS
	.align		4
        /*0028*/ 	.byte	0x04, 0x1c
        /*002a*/ 	.short	(.L_60 - .L_59)


	//   ....[0]....
.L_59:
        /*002c*/ 	.word	0x00000e80


	//----- nvinfo : EIATTR_CRS_STACK_SIZE
	.align		4
.L_60:
        /*0030*/ 	.byte	0x04, 0x1e
        /*0032*/ 	.short	(.L_62 - .L_61)
.L_61:
        /*0034*/ 	.word	0x00000000


	//----- nvinfo : EIATTR_CBANK_PARAM_SIZE
	.align		4
.L_62:
        /*0038*/ 	.byte	0x03, 0x19
        /*003a*/ 	.short	0x0008


	//----- nvinfo : EIATTR_PARAM_CBANK
	.align		4
        /*003c*/ 	.byte	0x04, 0x0a
        /*003e*/ 	.short	(.L_64 - .L_63)
	.align		4
.L_63:
        /*0040*/ 	.word	index@(.nv.constant0._Z19init_curand_state_kP17curandStateXORWOW)
        /*0044*/ 	.short	0x0380
        /*0046*/ 	.short	0x0008


	//----- nvinfo : EIATTR_SW_WAR
	.align		4
.L_64:
        /*0048*/ 	.byte	0x04, 0x36
        /*004a*/ 	.short	(.L_66 - .L_65)
.L_65:
        /*004c*/ 	.word	0x00000008
.L_66:


//--------------------- .nv.callgraph             --------------------------
	.section	.nv.callgraph,"",@"SHT_CUDA_CALLGRAPH"
	.align	4
	.sectionentsize	8
	.align		4
        /*0000*/ 	.word	0x00000000
	.align		4
        /*0004*/ 	.word	0xffffffff
	.align		4
        /*0008*/ 	.word	0x00000000
	.align		4
        /*000c*/ 	.word	0xfffffffe
	.align		4
        /*0010*/ 	.word	0x00000000
	.align		4
        /*0014*/ 	.word	0xfffffffd
	.align		4
        /*0018*/ 	.word	0x00000000
	.align		4
        /*001c*/ 	.word	0xfffffffc


//--------------------- .nv.constant4             --------------------------
	.section	.nv.constant4,"a",@progbits
	.align	8
	.align		8
.nv.constant4:
        /*0000*/ 	.dword	precalc_xorwow_matrix
	.align		8
        /*0008*/ 	.dword	precalc_xorwow_offset_matrix
	.align		8
        /*0010*/ 	.dword	mrg32k3aM1
	.align		8
        /*0018*/ 	.dword	mrg32k3aM2
	.align		8
        /*0020*/ 	.dword	mrg32k3aM1SubSeq
	.align		8
        /*0028*/ 	.dword	mrg32k3aM2SubSeq
	.align		8
        /*0030*/ 	.dword	mrg32k3aM1Seq
	.align		8
        /*0038*/ 	.dword	mrg32k3aM2Seq


//--------------------- .nv.constant3             --------------------------
	.section	.nv.constant3,"a",@progbits
	.align	8
.nv.constant3:
	.type		__cr_lgamma_table,@object
	.size		__cr_lgamma_table,(.L_8 - __cr_lgamma_table)
__cr_lgamma_table:
        /*0000*/ 	.byte	0x00, 0x00, 0x00, 0x00, 0x00, 0x00, 0x00, 0x00, 0x00, 0x00, 0x00, 0x00, 0x00, 0x00, 0x00, 0x00
        /*0010*/ 	.byte	0xef, 0x39, 0xfa, 0xfe, 0x42, 0x2e, 0xe6, 0x3f, 0x02, 0x20, 0x2a, 0xfa, 0x0b, 0xab, 0xfc, 0x3f
        /*0020*/ 	.byte	0xf9, 0x2c, 0x92, 0x7c, 0xa7, 0x6c, 0x09, 0x40, 0xc9, 0x79, 0x44, 0x3c, 0x64, 0x26, 0x13, 0x40
        /*0030*/ 	.byte	0xca, 0x01, 0xcf, 0x3a, 0x27, 0x51, 0x1a, 0x40, 0x30, 0xcc, 0x2d, 0xf3, 0xe1, 0x0c, 0x21, 0x40
        /*0040*/ 	.byte	0x0d, 0xb7, 0xfc, 0x82, 0x8e, 0x35, 0x25, 0x40
.L_8:


//--------------------- .text._Z12Bond_Price_kffffffP17curandStateXORWOWPfS1_ --------------------------
	.section	.text._Z12Bond_Price_kffffffP17curandStateXORWOWPfS1_,"ax",@progbits
	.align	128
        .global         _Z12Bond_Price_kffffffP17curandStateXORWOWPfS1_
        .type           _Z12Bond_Price_kffffffP17curandStateXORWOWPfS1_,@function
        .size           _Z12Bond_Price_kffffffP17curandStateXORWOWPfS1_,(.L_x_67 - _Z12Bond_Price_kffffffP17curandStateXORWOWPfS1_)
        .other          _Z12Bond_Price_kffffffP17curandStateXORWOWPfS1_,@"STO_CUDA_ENTRY STV_DEFAULT"
_Z12Bond_Price_kffffffP17curandStateXORWOWPfS1_:
.text._Z12Bond_Price_kffffffP17curandStateXORWOWPfS1_:
[----:B------:R-:W-:Y:S01]  /*0000*/  LDC R1, c[0x0][0x37c] ;  /* 0x0000df00ff017b82 */ /* 0x000fe20000000800 */
[----:B------:R-:W0:Y:S01]  /*0010*/  S2R R5, SR_TID.X ;  /* 0x0000000000057919 */ /* 0x000e220000002100 */
[----:B------:R-:W1:Y:S06]  /*0020*/  LDCU UR7, c[0x0][0x360] ;  /* 0x00006c00ff0777ac */ /* 0x000e6c0008000800 */
[----:B------:R-:W0:Y:S01]  /*0030*/  S2UR UR4, SR_CTAID.X ;  /* 0x00000000000479c3 */ /* 0x000e220000002500 */
[----:B------:R-:W2:Y:S07]  /*0040*/  LDCU.64 UR8, c[0x0][0x358] ;  /* 0x00006b00ff0877ac */ /* 0x000eae0008000a00 */
[----:B------:R-:W0:Y:S08]  /*0050*/  LDC R0, c[0x0][0x360] ;  /* 0x0000d800ff007b82 */ /* 0x000e300000000800 */
[----:B------:R-:W3:Y:S01]  /*0060*/  LDC.64 R6, c[0x0][0x398] ;  /* 0x0000e600ff067b82 */ /* 0x000ee20000000a00 */
[----:B0-----:R-:W-:-:S04]  /*0070*/  IMAD R3, R0, UR4, R5 ;  /* 0x0000000400037c24 */ /* 0x001fc8000f8e0205 */
[----:B---3--:R-:W-:-:S05]  /*0080*/  IMAD.WIDE.U32 R6, R3, 0x30, R6 ;  /* 0x0000003003067825 */ /* 0x008fca00078e0006 */
[----:B--2---:R-:W2:Y:S04]  /*0090*/  LDG.E.64 R2, desc[UR8][R6.64] ;  /* 0x0000000806027981 */ /* 0x004ea8000c1e1b00 */
[----:B------:R-:W3:Y:S04]  /*00a0*/  LDG.E R4, desc[UR8][R6.64+0x14] ;  /* 0x0000140806047981 */ /* 0x000ee8000c1e1900 */
[----:B------:R0:W4:Y:S01]  /*00b0*/  LDG.E R0, desc[UR8][R6.64+0x8] ;  /* 0x0000080806007981 */ /* 0x000122000c1e1900 */
[----:B------:R-:W-:Y:S01]  /*00c0*/  MOV R11, 0x7f800000 ;  /* 0x7f800000000b7802 */ /* 0x000fe20000000f00 */
[----:B------:R-:W-:Y:S01]  /*00d0*/  BSSY.RECONVERGENT B0, `(.L_x_0) ;  /* 0x000003c000007945 */ /* 0x000fe20003800200 */
[----:B--2---:R-:W-:-:S04]  /*00e0*/  SHF.R.U32.HI R8, RZ, 0x2, R3 ;  /* 0x00000002ff087819 */ /* 0x004fc80000011603 */
[----:B------:R-:W-:Y:S02]  /*00f0*/  LOP3.LUT R3, R8, R3, RZ, 0x3c, !PT ;  /* 0x0000000308037212 */ /* 0x000fe400078e3cff */
[----:B---3--:R-:W-:Y:S02]  /*0100*/  SHF.L.U32 R9, R4, 0x4, RZ ;  /* 0x0000000404097819 */ /* 0x008fe400000006ff */
[----:B------:R-:W-:-:S04]  /*0110*/  SHF.L.U32 R8, R3, 0x1, RZ ;  /* 0x0000000103087819 */ /* 0x000fc800000006ff */
[----:B------:R-:W-:Y:S01]  /*0120*/  LOP3.LUT R8, R4, R9, R8, 0x96, !PT ;  /* 0x0000000904087212 */ /* 0x000fe200078e9608 */
[----:B------:R-:W-:-:S03]  /*0130*/  HFMA2 R9, -RZ, RZ, 0.1171875, 0 ;  /* 0x2f800000ff097431 */ /* 0x000fc600000001ff */
[----:B------:R-:W-:-:S04]  /*0140*/  LOP3.LUT R3, R8, R3, RZ, 0x3c, !PT ;  /* 0x0000000308037212 */ /* 0x000fc800078e3cff */
[----:B------:R-:W-:-:S04]  /*0150*/  IADD3 R4, PT, PT, R2, 0x587c5, R3 ;  /* 0x000587c502047810 */ /* 0x000fc80007ffe003 */
[----:B------:R-:W-:-:S05]  /*0160*/  I2FP.F32.U32 R4, R4 ;  /* 0x0000000400047245 */ /* 0x000fca0000201000 */
[----:B------:R-:W-:Y:S01]  /*0170*/  FFMA R4, R4, R9, 1.1641532182693481445e-10 ;  /* 0x2f00000004047423 */ /* 0x000fe20000000009 */
[----:B------:R-:W-:-:S04]  /*0180*/  MOV R9, 0x3e055027 ;  /* 0x3e05502700097802 */ /* 0x000fc80000000f00 */
[----:B------:R-:W-:-:S13]  /*0190*/  FSETP.GEU.AND P0, PT, R4, 1.175494350822287508e-38, PT ;  /* 0x008000000400780b */ /* 0x000fda0003f0e000 */
[----:B------:R-:W-:-:S04]  /*01a0*/  @!P0 FMUL R4, R4, 8388608 ;  /* 0x4b00000004048820 */ /* 0x000fc80000400000 */
[----:B0-----:R-:W-:-:S05]  /*01b0*/  VIADD R6, R4, 0xc0d55555 ;  /* 0xc0d5555504067836 */ /* 0x001fca0000000000 */
[----:B------:R-:W-:-:S04]  /*01c0*/  LOP3.LUT R7, R6, 0xff800000, RZ, 0xc0, !PT ;  /* 0xff80000006077812 */ /* 0x000fc800078ec0ff */
[-C--:B------:R-:W-:Y:S02]  /*01d0*/  IADD3 R6, PT, PT, R4, -R7.reuse, RZ ;  /* 0x8000000704067210 */ /* 0x080fe40007ffe0ff */
[----:B------:R-:W-:-:S03]  /*01e0*/  I2FP.F32.S32 R7, R7 ;  /* 0x0000000700077245 */ /* 0x000fc60000201400 */
[----:B------:R-:W-:Y:S01]  /*01f0*/  FADD R8, R6, -1 ;  /* 0xbf80000006087421 */ /* 0x000fe20000000000 */
[----:B------:R-:W-:Y:S02]  /*0200*/  FSEL R6, RZ, -23, P0 ;  /* 0xc1b80000ff067808 */ /* 0x000fe40000000000 */
[----:B------:R-:W-:Y:S01]  /*0210*/  ISETP.GT.U32.AND P0, PT, R4, 0x7f7fffff, PT ;  /* 0x7f7fffff0400780c */ /* 0x000fe20003f04070 */
[C---:B------:R-:W-:Y:S02]  /*0220*/  FFMA R9, R8.reuse, -R9, 0.14084610342979431152 ;  /* 0x3e1039f608097423 */ /* 0x040fe40000000809 */
[----:B------:R-:W-:Y:S01]  /*0230*/  FFMA R6, R7, 1.1920928955078125e-07, R6 ;  /* 0x3400000007067823 */ /* 0x000fe20000000006 */
[----:B----4-:R-:W-:Y:S01]  /*0240*/  SHF.R.U32.HI R7, RZ, 0x2, R0 ;  /* 0x00000002ff077819 */ /* 0x010fe20000011600 */
[----:B------:R-:W-:-:S03]  /*0250*/  FFMA R9, R8, R9, -0.12148627638816833496 ;  /* 0xbdf8cdcc08097423 */ /* 0x000fc60000000009 */
[----:B------:R-:W-:Y:S01]  /*0260*/  LOP3.LUT R7, R7, R0, RZ, 0x3c, !PT ;  /* 0x0000000007077212 */ /* 0x000fe200078e3cff */
[----:B------:R-:W-:Y:S01]  /*0270*/  FFMA R9, R8, R9, 0.13980610668659210205 ;  /* 0x3e0f295508097423 */ /* 0x000fe20000000009 */
[----:B------:R-:W-:-:S03]  /*0280*/  SHF.L.U32 R0, R3, 0x4, RZ ;  /* 0x0000000403007819 */ /* 0x000fc600000006ff */
[----:B------:R-:W-:-:S04]  /*0290*/  FFMA R9, R8, R9, -0.16684235632419586182 ;  /* 0xbe2ad8b908097423 */ /* 0x000fc80000000009 */
[----:B------:R-:W-:-:S04]  /*02a0*/  FFMA R9, R8, R9, 0.20012299716472625732 ;  /* 0x3e4ced0b08097423 */ /* 0x000fc80000000009 */
[----:B------:R-:W-:-:S04]  /*02b0*/  FFMA R9, R8, R9, -0.24999669194221496582 ;  /* 0xbe7fff2208097423 */ /* 0x000fc80000000009 */
[----:B------:R-:W-:-:S04]  /*02c0*/  FFMA R9, R8, R9, 0.33333182334899902344 ;  /* 0x3eaaaa7808097423 */ /* 0x000fc80000000009 */
[----:B------:R-:W-:-:S04]  /*02d0*/  FFMA R9, R8, R9, -0.5 ;  /* 0xbf00000008097423 */ /* 0x000fc80000000009 */
[----:B------:R-:W-:-:S04]  /*02e0*/  FMUL R9, R8, R9 ;  /* 0x0000000908097220 */ /* 0x000fc80000400000 */
[----:B------:R-:W-:-:S04]  /*02f0*/  FFMA R9, R8, R9, R8 ;  /* 0x0000000908097223 */ /* 0x000fc80000000008 */
[----:B------:R-:W-:Y:S01]  /*0300*/  FFMA R9, R6, 0.69314718246459960938, R9 ;  /* 0x3f31721806097823 */ /* 0x000fe20000000009 */
[C---:B------:R-:W-:Y:S01]  /*0310*/  @P0 FFMA R9, R4.reuse, R11, +INF ;  /* 0x7f80000004090423 */ /* 0x040fe2000000000b */
[----:B------:R-:W-:Y:S01]  /*0320*/  FSETP.NEU.AND P0, PT, R4, RZ, PT ;  /* 0x000000ff0400720b */ /* 0x000fe20003f0d000 */
[----:B------:R-:W-:Y:S02]  /*0330*/  IMAD.SHL.U32 R6, R7, 0x2, RZ ;  /* 0x0000000207067824 */ /* 0x000fe400078e00ff */
[----:B------:R-:W-:-:S03]  /*0340*/  FMUL R9, R9, -2 ;  /* 0xc000000009097820 */ /* 0x000fc60000400000 */
[----:B------:R-:W-:Y:S02]  /*0350*/  LOP3.LUT R0, R7, R6, R0, 0x96, !PT ;  /* 0x0000000607007212 */ /* 0x000fe400078e9600 */
[----:B------:R-:W-:Y:S02]  /*0360*/  FSEL R9, R9, +INF , P0 ;  /* 0x7f80000009097808 */ /* 0x000fe40000000000 */
[----:B------:R-:W-:Y:S02]  /*0370*/  LOP3.LUT R3, R0, R3, RZ, 0x3c, !PT ;  /* 0x0000000300037212 */ /* 0x000fe400078e3cff */
[----:B------:R-:W-:Y:S01]  /*0380*/  IADD3 R4, PT, PT, R9, -0xd000000, RZ ;  /* 0xf300000009047810 */ /* 0x000fe20007ffe0ff */
[----:B------:R0:W2:Y:S01]  /*0390*/  MUFU.RSQ R0, R9 ;  /* 0x0000000900007308 */ /* 0x0000a20000001400 */
[----:B------:R-:W-:Y:S01]  /*03a0*/  IADD3 R3, PT, PT, R2, 0xb0f8a, R3 ;  /* 0x000b0f8a02037810 */ /* 0x000fe20007ffe003 */
[----:B------:R-:W-:Y:S01]  /*03b0*/  HFMA2 R2, -RZ, RZ, 0.1495361328125, 0.0004794597625732421875 ;  /* 0x30c90fdbff027431 */ /* 0x000fe200000001ff */
[----:B------:R-:W-:-:S02]  /*03c0*/  ISETP.GT.U32.AND P0, PT, R4, 0x727fffff, PT ;  /* 0x727fffff0400780c */ /* 0x000fc40003f04070 */
[----:B------:R-:W-:-:S05]  /*03d0*/  I2FP.F32.U32 R3, R3 ;  /* 0x0000000300037245 */ /* 0x000fca0000201000 */
[----:B------:R-:W-:-:S06]  /*03e0*/  FFMA R3, R3, R2, 7.314590599882819788e-10 ;  /* 0x30490fdb03037423 */ /* 0x000fcc0000000002 */
[----:B01----:R-:W-:Y:S05]  /*03f0*/  @!P0 BRA `(.L_x_1) ;  /* 0x0000000000148947 */ /* 0x003fea0003800000 */
[----:B--2---:R-:W-:Y:S01]  /*0400*/  IMAD.MOV.U32 R0, RZ, RZ, R9 ;  /* 0x000000ffff007224 */ /* 0x004fe200078e0009 */
[----:B------:R-:W-:-:S07]  /*0410*/  MOV R17, 0x430 ;  /* 0x0000043000117802 */ /* 0x000fce0000000f00 */
[----:B------:R-:W-:Y:S05]  /*0420*/  CALL.REL.NOINC `($__internal_1_$__cuda_sm20_sqrt_rn_f32_slowpath) ;  /* 0x0000005400487944 */ /* 0x000fea0003c00000 */
[----:B------:R-:W-:Y:S01]  /*0430*/  MOV R4, R13 ;  /* 0x0000000d00047202 */ /* 0x000fe20000000f00 */
[----:B------:R-:W-:Y:S06]  /*0440*/  BRA `(.L_x_2) ;  /* 0x0000000000107947 */ /* 0x000fec0003800000 */
.L_x_1:
[----:B--2---:R-:W-:Y:S01]  /*0450*/  FMUL.FTZ R4, R9, R0 ;  /* 0x0000000009047220 */ /* 0x004fe20000410000 */
[----:B------:R-:W-:-:S03]  /*0460*/  FMUL.FTZ R0, R0, 0.5 ;  /* 0x3f00000000007820 */ /* 0x000fc60000410000 */
[----:B------:R-:W-:-:S04]  /*0470*/  FFMA R9, -R4, R4, R9 ;  /* 0x0000000404097223 */ /* 0x000fc80000000109 */
[----:B------:R-:W-:-:S07]  /*0480*/  FFMA R4, R9, R0, R4 ;  /* 0x0000000009047223 */ /* 0x000fce0000000004 */
.L_x_2:
[----:B------:R-:W-:Y:S05]  /*0490*/  BSYNC.RECONVERGENT B0 ;  /* 0x0000000000007941 */ /* 0x000fea0003800200 */
.L_x_0:
[----:B------:R-:W0:Y:S01]  /*04a0*/  LDC R6, c[0x0][0x384] ;  /* 0x0000e100ff067b82 */ /* 0x000e220000000800 */
[----:B------:R-:W-:-:S06]  /*04b0*/  FMUL.RZ R7, R3, 0.15915493667125701904 ;  /* 0x3e22f98303077820 */ /* 0x000fcc000040c000 */
[----:B------:R-:W1:Y:S01]  /*04c0*/  MUFU.SIN R7, R7 ;  /* 0x0000000700077308 */ /* 0x000e620000000400 */
[----:B------:R-:W2:Y:S07]  /*04d0*/  LDC.64 R10, c[0x0][0x390] ;  /* 0x0000e400ff0a7b82 */ /* 0x000eae0000000a00 */
[----:B0-----:R-:W0:Y:S01]  /*04e0*/  MUFU.RCP R0, R6 ;  /* 0x0000000600007308 */ /* 0x001e220000001000 */
[----:B-1----:R-:W-:Y:S01]  /*04f0*/  FMUL R4, R7, R4 ;  /* 0x0000000407047220 */ /* 0x002fe20000400000 */
[----:B--2---:R-:W-:-:S06]  /*0500*/  FADD R3, R11, -R10 ;  /* 0x8000000a0b037221 */ /* 0x004fcc0000000000 */
[----:B------:R-:W1:Y:S01]  /*0510*/  FCHK P0, R3, R6 ;  /* 0x0000000603007302 */ /* 0x000e620000000000 */
[----:B0-----:R-:W-:-:S04]  /*0520*/  FFMA R9, R0, -R6, 1 ;  /* 0x3f80000000097423 */ /* 0x001fc80000000806 */
[----:B------:R-:W-:-:S04]  /*0530*/  FFMA R0, R0, R9, R0 ;  /* 0x0000000900007223 */ /* 0x000fc80000000000 */
[----:B------:R-:W-:-:S04]  /*0540*/  FFMA R2, R3, R0, RZ ;  /* 0x0000000003027223 */ /* 0x000fc800000000ff */
[----:B------:R-:W-:-:S04]  /*0550*/  FFMA R9, R2, -R6, R3 ;  /* 0x8000000602097223 */ /* 0x000fc80000000003 */
[----:B------:R-:W-:Y:S01]  /*0560*/  FFMA R0, R0, R9, R2 ;  /* 0x0000000900007223 */ /* 0x000fe20000000002 */
[----:B-1----:R-:W-:Y:S06]  /*0570*/  @!P0 BRA `(.L_x_3) ;  /* 0x0000000000108947 */ /* 0x002fec0003800000 */
[----:B------:R-:W0:Y:S01]  /*0580*/  LDC R0, c[0x0][0x384] ;  /* 0x0000e100ff007b82 */ /* 0x000e220000000800 */
[----:B------:R-:W-:Y:S02]  /*0590*/  MOV R19, R3 ;  /* 0x0000000300137202 */ /* 0x000fe40000000f00 */
[----:B------:R-:W-:-:S07]  /*05a0*/  MOV R6, 0x5c0 ;  /* 0x000005c000067802 */ /* 0x000fce0000000f00 */
[----:B0-----:R-:W-:Y:S05]  /*05b0*/  CALL.REL.NOINC `($__internal_2_$__cuda_sm3x_div_rn_noftz_f32_slowpath) ;  /* 0x0000005400407944 */ /* 0x001fea0003c00000 */
.L_x_3:
[----:B------:R-:W0:Y:S01]  /*05c0*/  F2I.TRUNC.NTZ R10, R0 ;  /* 0x00000000000a7305 */ /* 0x000e22000020f100 */
[----:B------:R-:W-:Y:S01]  /*05d0*/  HFMA2 R2, -RZ, RZ, 0, 0 ;  /* 0x00000000ff027431 */ /* 0x000fe200000001ff */
[----:B0-----:R-:W-:-:S13]  /*05e0*/  ISETP.GE.AND P0, PT, R10, RZ, PT ;  /* 0x000000ff0a00720c */ /* 0x001fda0003f06270 */
[----:B------:R-:W-:Y:S05]  /*05f0*/  @!P0 BRA `(.L_x_4) ;  /* 0x0000001400d08947 */ /* 0x000fea0003800000 */
[----:B------:R-:W0:Y:S01]  /*0600*/  LDC R8, c[0x0][0x388] ;  /* 0x0000e200ff087b82 */ /* 0x000e220000000800 */
[----:B------:R-:W-:Y:S01]  /*0610*/  IMAD.MOV.U32 R9, RZ, RZ, 0x3bbb989d ;  /* 0x3bbb989dff097424 */ /* 0x000fe200078e00ff */
[----:B------:R-:W-:-:S06]  /*0620*/  MOV R11, 0x437c0000 ;  /* 0x437c0000000b7802 */ /* 0x000fcc0000000f00 */
[----:B------:R-:W1:Y:S01]  /*0630*/  LDC R19, c[0x0][0x380] ;  /* 0x0000e000ff137b82 */ /* 0x000e620000000800 */
[----:B0-----:R-:W-:-:S04]  /*0640*/  FMUL R0, R8, -2 ;  /* 0xc000000008007820 */ /* 0x001fc80000400000 */
[C---:B------:R-:W-:Y:S01]  /*0650*/  FMUL R0, R3.reuse, R0 ;  /* 0x0000000003007220 */ /* 0x040fe20000400000 */
[----:B------:R-:W-:Y:S01]  /*0660*/  FMUL R3, R3, -R8 ;  /* 0x8000000803037220 */ /* 0x000fe20000400000 */
[----:B------:R-:W-:Y:S02]  /*0670*/  FADD R8, R8, R8 ;  /* 0x0000000808087221 */ /* 0x000fe40000000000 */
[----:B------:R-:W-:Y:S01]  /*0680*/  FFMA.SAT R2, R0, R9, 0.5 ;  /* 0x3f00000000027423 */ /* 0x000fe20000002009 */
[----:B-1----:R-:W-:-:S03]  /*0690*/  FMUL R19, R19, R19 ;  /* 0x0000001313137220 */ /* 0x002fc60000400000 */
[----:B------:R-:W-:-:S04]  /*06a0*/  FFMA.RM R6, R2, R11, 12582913 ;  /* 0x4b40000102067423 */ /* 0x000fc8000000400b */
[C---:B------:R-:W-:Y:S01]  /*06b0*/  FADD R7, R6.reuse, -12583039 ;  /* 0xcb40007f06077421 */ /* 0x040fe20000000000 */
[----:B------:R-:W-:-:S03]  /*06c0*/  SHF.L.U32 R6, R6, 0x17, RZ ;  /* 0x0000001706067819 */ /* 0x000fc600000006ff */
[----:B------:R-:W-:-:S04]  /*06d0*/  FFMA R7, R0, 1.4426950216293334961, -R7 ;  /* 0x3fb8aa3b00077823 */ /* 0x000fc80000000807 */
[----:B------:R-:W-:Y:S01]  /*06e0*/  FFMA R7, R0, 1.925963033500011079e-08, R7 ;  /* 0x32a5706000077823 */ /* 0x000fe20000000007 */
[----:B------:R-:W-:Y:S02]  /*06f0*/  FFMA.SAT R0, R3, R9, 0.5 ;  /* 0x3f00000003007423 */ /* 0x000fe40000002009 */
[----:B------:R-:W0:Y:S02]  /*0700*/  MUFU.RCP R9, R8 ;  /* 0x0000000800097308 */ /* 0x000e240000001000 */
[----:B------:R-:W-:-:S04]  /*0710*/  FFMA.RM R0, R0, R11, 12582913 ;  /* 0x4b40000100007423 */ /* 0x000fc8000000400b */
[----:B------:R-:W-:Y:S02]  /*0720*/  FADD R2, R0, -12583039 ;  /* 0xcb40007f00027421 */ /* 0x000fe40000000000 */
[----:B------:R-:W1:Y:S02]  /*0730*/  MUFU.EX2 R7, R7 ;  /* 0x0000000700077308 */ /* 0x000e640000000800 */
[----:B------:R-:W-:-:S04]  /*0740*/  FFMA R2, R3, 1.4426950216293334961, -R2 ;  /* 0x3fb8aa3b03027823 */ /* 0x000fc80000000802 */
[----:B------:R-:W-:Y:S01]  /*0750*/  FFMA R2, R3, 1.925963033500011079e-08, R2 ;  /* 0x32a5706003027823 */ /* 0x000fe20000000002 */
[----:B0-----:R-:W-:-:S03]  /*0760*/  FFMA R12, -R8, R9, 1 ;  /* 0x3f800000080c7423 */ /* 0x001fc60000000109 */
[----:B------:R-:W0:Y:S01]  /*0770*/  MUFU.EX2 R3, R2 ;  /* 0x0000000200037308 */ /* 0x000e220000000800 */
[----:B-1----:R-:W-:-:S04]  /*0780*/  FFMA R6, R6, -R7, 1 ;  /* 0x3f80000006067423 */ /* 0x002fc80000000807 */
[----:B------:R-:W-:Y:S01]  /*0790*/  FMUL R19, R19, R6 ;  /* 0x0000000613137220 */ /* 0x000fe20000400000 */
[----:B------:R-:W-:Y:S01]  /*07a0*/  FFMA R6, R9, R12, R9 ;  /* 0x0000000c09067223 */ /* 0x000fe20000000009 */
[----:B------:R-:W-:Y:S02]  /*07b0*/  SHF.L.U32 R12, R0, 0x17, RZ ;  /* 0x00000017000c7819 */ /* 0x000fe400000006ff */
[----:B------:R-:W1:Y:S01]  /*07c0*/  FCHK P0, R19, R8 ;  /* 0x0000000813007302 */ /* 0x000e620000000000 */
[----:B------:R-:W-:Y:S02]  /*07d0*/  FFMA R7, R19, R6, RZ ;  /* 0x0000000613077223 */ /* 0x000fe400000000ff */
[----:B0-----:R-:W-:Y:S02]  /*07e0*/  FMUL R12, R12, R3 ;  /* 0x000000030c0c7220 */ /* 0x001fe40000400000 */
[----:B------:R-:W-:-:S04]  /*07f0*/  FFMA R0, -R8, R7, R19 ;  /* 0x0000000708007223 */ /* 0x000fc80000000113 */
[----:B------:R-:W-:Y:S01]  /*0800*/  FFMA R0, R6, R0, R7 ;  /* 0x0000000006007223 */ /* 0x000fe20000000007 */
[----:B-1----:R-:W-:Y:S06]  /*0810*/  @!P0 BRA `(.L_x_5) ;  /* 0x00000000000c8947 */ /* 0x002fec0003800000 */
[----:B------:R-:W-:Y:S01]  /*0820*/  IMAD.MOV.U32 R0, RZ, RZ, R8 ;  /* 0x000000ffff007224 */ /* 0x000fe200078e0008 */
[----:B------:R-:W-:-:S07]  /*0830*/  MOV R6, 0x850 ;  /* 0x0000085000067802 */ /* 0x000fce0000000f00 */
[----:B------:R-:W-:Y:S05]  /*0840*/  CALL.REL.NOINC `($__internal_2_$__cuda_sm3x_div_rn_noftz_f32_slowpath) ;  /* 0x00000050009c7944 */ /* 0x000fea0003c00000 */
.L_x_5:
[----:B------:R-:W-:Y:S01]  /*0850*/  IADD3 R2, PT, PT, R0, -0xd000000, RZ ;  /* 0xf300000000027810 */ /* 0x000fe20007ffe0ff */
[----:B------:R0:W1:Y:S03]  /*0860*/  MUFU.RSQ R3, R0 ;  /* 0x0000000000037308 */ /* 0x0000660000001400 */
[----:B------:R-:W-:-:S13]  /*0870*/  ISETP.GT.U32.AND P0, PT, R2, 0x727fffff, PT ;  /* 0x727fffff0200780c */ /* 0x000fda0003f04070 */
[----:B0-----:R-:W-:Y:S05]  /*0880*/  @!P0 BRA `(.L_x_6) ;  /* 0x0000000000188947 */ /* 0x001fea0003800000 */
[----:B------:R-:W-:Y:S01]  /*0890*/  BSSY.RECONVERGENT B0, `(.L_x_7) ;  /* 0x0000003000007945 */ /* 0x000fe20003800200 */
[----:B------:R-:W-:-:S07]  /*08a0*/  MOV R17, 0x8c0 ;  /* 0x000008c000117802 */ /* 0x000fce0000000f00 */
[----:B-1----:R-:W-:Y:S05]  /*08b0*/  CALL.REL.NOINC `($__internal_1_$__cuda_sm20_sqrt_rn_f32_slowpath) ;  /* 0x0000005000247944 */ /* 0x002fea0003c00000 */
[----:B------:R-:W-:Y:S05]  /*08c0*/  BSYNC.RECONVERGENT B0 ;  /* 0x0000000000007941 */ /* 0x000fea0003800200 */
.L_x_7:
[----:B------:R-:W-:Y:S01]  /*08d0*/  MOV R9, R13 ;  /* 0x0000000d00097202 */ /* 0x000fe20000000f00 */
[----:B------:R-:W-:Y:S06]  /*08e0*/  BRA `(.L_x_8) ;  /* 0x0000000000107947 */ /* 0x000fec0003800000 */
.L_x_6:
[C---:B-1----:R-:W-:Y:S01]  /*08f0*/  FMUL.FTZ R9, R3.reuse, R0 ;  /* 0x0000000003097220 */ /* 0x042fe20000410000 */
[----:B------:R-:W-:-:S03]  /*0900*/  FMUL.FTZ R2, R3, 0.5 ;  /* 0x3f00000003027820 */ /* 0x000fc60000410000 */
[----:B------:R-:W-:-:S04]  /*0910*/  FFMA R0, -R9, R9, R0 ;  /* 0x0000000909007223 */ /* 0x000fc80000000100 */
[----:B------:R-:W-:-:S07]  /*0920*/  FFMA R9, R0, R2, R9 ;  /* 0x0000000200097223 */ /* 0x000fce0000000009 */
.L_x_8:
[----:B------:R-:W0:Y:S01]  /*0930*/  LDC R11, c[0x0][0x384] ;  /* 0x0000e100ff0b7b82 */ /* 0x000e220000000800 */
[----:B------:R-:W-:Y:S02]  /*0940*/  HFMA2 R2, -RZ, RZ, 0, 0 ;  /* 0x00000000ff027431 */ /* 0x000fe400000001ff */
[----:B------:R-:W-:Y:S01]  /*0950*/  FMUL R9, R4, R9 ;  /* 0x0000000904097220 */ /* 0x000fe20000400000 */
[----:B------:R-:W-:Y:S01]  /*0960*/  UMOV UR4, URZ ;  /* 0x000000ff00047c82 */ /* 0x000fe20008000000 */
[----:B0-----:R-:W-:-:S07]  /*0970*/  FMUL R11, R11, 0.5 ;  /* 0x3f0000000b0b7820 */ /* 0x001fce0000400000 */
.L_x_13:
[----:B------:R-:W0:Y:S01]  /*0980*/  LDC R8, c[0x0][0x384] ;  /* 0x0000e100ff087b82 */ /* 0x000e220000000800 */
[----:B------:R-:W1:Y:S01]  /*0990*/  LDCU.64 UR10, c[0x0][0x390] ;  /* 0x00007200ff0a77ac */ /* 0x000e620008000a00 */
[----:B------:R-:W-:Y:S01]  /*09a0*/  I2FP.F32.U32 R3, UR4 ;  /* 0x0000000400037c45 */ /* 0x000fe20008201000 */
[----:B0-----:R-:W0:Y:S04]  /*09b0*/  MUFU.RCP R7, R8 ;  /* 0x0000000800077308 */ /* 0x001e280000001000 */
[----:B-1----:R-:W-:-:S04]  /*09c0*/  FFMA R3, R3, R8, UR10 ;  /* 0x0000000a03037e23 */ /* 0x002fc80008000008 */
[----:B------:R-:W-:-:S04]  /*09d0*/  FADD R19, -R3, UR11 ;  /* 0x0000000b03137e21 */ /* 0x000fc80008000100 */
[----:B------:R-:W1:Y:S01]  /*09e0*/  FCHK P0, R19, R8 ;  /* 0x0000000813007302 */ /* 0x000e620000000000 */
[----:B0-----:R-:W-:-:S04]  /*09f0*/  FFMA R0, R7, -R8, 1 ;  /* 0x3f80000007007423 */ /* 0x001fc80000000808 */
[----:B------:R-:W-:-:S04]  /*0a00*/  FFMA R0, R7, R0, R7 ;  /* 0x0000000007007223 */ /* 0x000fc80000000007 */
[----:B------:R-:W-:-:S04]  /*0a10*/  FFMA R7, R0, R19, RZ ;  /* 0x0000001300077223 */ /* 0x000fc800000000ff */
[----:B------:R-:W-:-:S04]  /*0a20*/  FFMA R6, R7, -R8, R19 ;  /* 0x8000000807067223 */ /* 0x000fc80000000013 */
[----:B------:R-:W-:Y:S01]  /*0a30*/  FFMA R0, R0, R6, R7 ;  /* 0x0000000600007223 */ /* 0x000fe20000000007 */
[----:B-1--4-:R-:W-:Y:S06]  /*0a40*/  @!P0 BRA `(.L_x_9) ;  /* 0x00000000000c8947 */ /* 0x012fec0003800000 */
[----:B------:R-:W0:Y:S01]  /*0a50*/  LDC R0, c[0x0][0x384] ;  /* 0x0000e100ff007b82 */ /* 0x000e220000000800 */
[----:B------:R-:W-:-:S07]  /*0a60*/  MOV R6, 0xa80 ;  /* 0x00000a8000067802 */ /* 0x000fce0000000f00 */
[----:B0-----:R-:W-:Y:S05]  /*0a70*/  CALL.REL.NOINC `($__internal_2_$__cuda_sm3x_div_rn_noftz_f32_slowpath) ;  /* 0x0000005000107944 */ /* 0x001fea0003c00000 */
.L_x_9:
[----:B------:R-:W0:Y:S01]  /*0a80*/  F2I.TRUNC.NTZ R0, R0 ;  /* 0x0000000000007305 */ /* 0x000e22000020f100 */
[----:B------:R-:W-:Y:S01]  /*0a90*/  IMAD.MOV.U32 R25, RZ, RZ, RZ ;  /* 0x000000ffff197224 */ /* 0x000fe200078e00ff */
[----:B0-----:R-:W-:-:S13]  /*0aa0*/  ISETP.GE.AND P0, PT, R0, RZ, PT ;  /* 0x000000ff0000720c */ /* 0x001fda0003f06270 */
[----:B------:R-:W-:Y:S05]  /*0ab0*/  @!P0 BRA `(.L_x_10) ;  /* 0x0000001000708947 */ /* 0x000fea0003800000 */
[C---:B------:R-:W-:Y:S01]  /*0ac0*/  ISETP.GE.U32.AND P0, PT, R0.reuse, 0x3, PT ;  /* 0x000000030000780c */ /* 0x040fe20003f06070 */
[----:B------:R-:W-:Y:S01]  /*0ad0*/  HFMA2 R13, -RZ, RZ, 0, 0 ;  /* 0x00000000ff0d7431 */ /* 0x000fe200000001ff */
[----:B------:R-:W-:Y:S02]  /*0ae0*/  IADD3 R14, PT, PT, R0, 0x1, RZ ;  /* 0x00000001000e7810 */ /* 0x000fe40007ffe0ff */
[----:B------:R-:W-:Y:S02]  /*0af0*/  CS2R R6, SRZ ;  /* 0x0000000000067805 */ /* 0x000fe4000001ff00 */
[----:B------:R-:W-:-:S07]  /*0b00*/  LOP3.LUT R8, R14, 0x3, RZ, 0xc0, !PT ;  /* 0x000000030e087812 */ /* 0x000fce00078ec0ff */
[----:B------:R-:W-:Y:S05]  /*0b10*/  @!P0 BRA `(.L_x_11) ;  /* 0x0000000800788947 */ /* 0x000fea0003800000 */
[----:B------:R-:W-:Y:S01]  /*0b20*/  LOP3.LUT R13, R14, 0xfffffffc, RZ, 0xc0, !PT ;  /* 0xfffffffc0e0d7812 */ /* 0x000fe200078ec0ff */
[----:B------:R-:W0:Y:S01]  /*0b30*/  LDCU UR11, c[0x0][0x384] ;  /* 0x00007080ff0b77ac */ /* 0x000e220008000800 */
[----:B------:R-:W-:Y:S01]  /*0b40*/  MOV R25, RZ ;  /* 0x000000ff00197202 */ /* 0x000fe20000000f00 */
[----:B------:R-:W1:Y:S01]  /*0b50*/  LDCU UR13, c[0x0][0x388] ;  /* 0x00007100ff0d77ac */ /* 0x000e620008000800 */
[----:B------:R-:W2:Y:S01]  /*0b60*/  LDCU UR12, c[0x0][0x394] ;  /* 0x00007280ff0c77ac */ /* 0x000ea20008000800 */
[----:B------:R-:W-:-:S05]  /*0b70*/  UMOV UR5, URZ ;  /* 0x000000ff00057c82 */ /* 0x000fca0008000000 */
.L_x_12:
[----:B---3--:R-:W-:Y:S01]  /*0b80*/  I2FP.F32.U32 R6, UR5 ;  /* 0x0000000500067c45 */ /* 0x008fe20008201000 */
[----:B------:R-:W-:Y:S01]  /*0b90*/  IMAD.MOV.U32 R23, RZ, RZ, 0x3bbb989d ;  /* 0x3bbb989dff177424 */ /* 0x000fe200078e00ff */
[----:B------:R-:W-:Y:S01]  /*0ba0*/  MOV R24, 0x437c0000 ;  /* 0x437c000000187802 */ /* 0x000fe20000000f00 */
[----:B------:R-:W-:Y:S02]  /*0bb0*/  UIADD3 UR6, UPT, UPT, UR5, 0x1, URZ ;  /* 0x0000000105067890 */ /* 0x000fe4000fffe0ff */
[----:B------:R-:W-:Y:S01]  /*0bc0*/  ISETP.NE.AND P2, PT, R0, UR5, PT ;  /* 0x0000000500007c0c */ /* 0x000fe2000bf45270 */
[----:B0-----:R-:W-:Y:S01]  /*0bd0*/  FFMA R26, R6, UR11, R3 ;  /* 0x0000000b061a7c23 */ /* 0x001fe20008000003 */
[----:B------:R-:W-:Y:S01]  /*0be0*/  ISETP.NE.AND P1, PT, RZ, UR5, PT ;  /* 0x00000005ff007c0c */ /* 0x000fe2000bf25270 */
[----:B------:R-:W-:Y:S02]  /*0bf0*/  UIADD3 UR10, UPT, UPT, UR5, 0x2, URZ ;  /* 0x00000002050a7890 */ /* 0x000fe4000fffe0ff */
[C---:B--2---:R-:W-:Y:S01]  /*0c00*/  FADD R6, -R26.reuse, UR12 ;  /* 0x0000000c1a067e21 */ /* 0x044fe20008000100 */
[----:B------:R-:W-:-:S02]  /*0c10*/  FSETP.GEU.AND P0, PT, R26, 5, PT ;  /* 0x40a000001a00780b */ /* 0x000fc40003f0e000 */
[----:B------:R-:W-:Y:S01]  /*0c20*/  I2FP.F32.U32 R22, UR6 ;  /* 0x0000000600167c45 */ /* 0x000fe20008201000 */
[----:B-1----:R-:W-:-:S04]  /*0c30*/  FMUL R6, R6, -UR13 ;  /* 0x8000000d06067c20 */ /* 0x002fc80008400000 */
[----:B------:R-:W-:Y:S01]  /*0c40*/  FFMA.SAT R7, R6, R23, 0.5 ;  /* 0x3f00000006077423 */ /* 0x000fe20000002017 */
[----:B------:R-:W-:-:S03]  /*0c50*/  FFMA R27, R22, UR11, R3 ;  /* 0x0000000b161b7c23 */ /* 0x000fc60008000003 */
[----:B------:R-:W-:Y:S02]  /*0c60*/  FFMA.RM R18, R7, R24, 12582913 ;  /* 0x4b40000107127423 */ /* 0x000fe40000004018 */
[----:B------:R0:W1:Y:S01]  /*0c70*/  @!P0 F2F.F64.F32 R16, R26 ;  /* 0x0000001a00108310 */ /* 0x0000620000201800 */
[----:B------:R-:W-:Y:S01]  /*0c80*/  @P0 FADD R20, R26, -5 ;  /* 0xc0a000001a140421 */ /* 0x000fe20000000000 */
[----:B------:R-:W-:Y:S01]  /*0c90*/  FADD R7, R18, -12583039 ;  /* 0xcb40007f12077421 */ /* 0x000fe20000000000 */
[----:B------:R-:W-:Y:S02]  /*0ca0*/  @!P0 MOV R14, 0x8db8bac7 ;  /* 0x8db8bac7000e8802 */ /* 0x000fe40000000f00 */
[----:B------:R-:W-:Y:S01]  /*0cb0*/  @!P0 MOV R15, 0x3f56f006 ;  /* 0x3f56f006000f8802 */ /* 0x000fe20000000f00 */
[----:B------:R-:W-:Y:S01]  /*0cc0*/  FFMA R7, R6, 1.4426950216293334961, -R7 ;  /* 0x3fb8aa3b06077823 */ /* 0x000fe20000000807 */
[----:B------:R-:W-:Y:S01]  /*0cd0*/  SHF.L.U32 R18, R18, 0x17, RZ ;  /* 0x0000001712127819 */ /* 0x000fe200000006ff */
[----:B------:R-:W2:Y:S01]  /*0ce0*/  @P0 F2F.F64.F32 R20, R20 ;  /* 0x0000001400140310 */ /* 0x000ea20000201800 */
[----:B0-----:R-:W-:Y:S01]  /*0cf0*/  I2FP.F32.U32 R26, UR10 ;  /* 0x0000000a001a7c45 */ /* 0x001fe20008201000 */
[----:B------:R-:W-:Y:S01]  /*0d00*/  FFMA R19, R6, 1.925963033500011079e-08, R7 ;  /* 0x32a5706006137823 */ /* 0x000fe20000000007 */
[----:B------:R-:W-:Y:S01]  /*0d10*/  @!P0 IMAD.MOV.U32 R6, RZ, RZ, -0x43958106 ;  /* 0xbc6a7efaff068424 */ /* 0x000fe200078e00ff */
[----:B------:R-:W-:-:S02]  /*0d20*/  @!P0 MOV R7, 0x3f889374 ;  /* 0x3f88937400078802 */ /* 0x000fc40000000f00 */
[----:B------:R-:W-:Y:S02]  /*0d30*/  FFMA R26, R26, UR11, R3 ;  /* 0x0000000b1a1a7c23 */ /* 0x000fe40008000003 */
[----:B------:R-:W0:Y:S02]  /*0d40*/  MUFU.EX2 R19, R19 ;  /* 0x0000001300137308 */ /* 0x000e240000000800 */
[----:B-1----:R-:W-:Y:S01]  /*0d50*/  @!P0 DFMA R6, R16, R14, R6 ;  /* 0x0000000e1006822b */ /* 0x002fe20000000006 */
[----:B------:R-:W-:Y:S01]  /*0d60*/  @P0 MOV R16, 0xd2f1a9fc ;  /* 0xd2f1a9fc00100802 */ /* 0x000fe20000000f00 */
[----:B------:R-:W-:Y:S01]  /*0d70*/  @P0 IMAD.MOV.U32 R17, RZ, RZ, 0x3f50624d ;  /* 0x3f50624dff110424 */ /* 0x000fe200078e00ff */
[----:B------:R-:W-:Y:S02]  /*0d80*/  @P0 MOV R14, 0x6a7ef9db ;  /* 0x6a7ef9db000e0802 */ /* 0x000fe40000000f00 */
[----:B------:R-:W-:-:S06]  /*0d90*/  @P0 MOV R15, 0x3f9374bc ;  /* 0x3f9374bc000f0802 */ /* 0x000fcc0000000f00 */
[----:B--2---:R-:W-:Y:S01]  /*0da0*/  @P0 DFMA R6, R20, R16, R14 ;  /* 0x000000101406022b */ /* 0x004fe2000000000e */
[----:B------:R-:W-:Y:S01]  /*0db0*/  FSETP.GEU.AND P0, PT, R27, 5, PT ;  /* 0x40a000001b00780b */ /* 0x000fe20003f0e000 */
[----:B0-----:R-:W-:Y:S01]  /*0dc0*/  FMUL R22, R19, R18 ;  /* 0x0000001213167220 */ /* 0x001fe20000400000 */
[----:B------:R-:W-:-:S03]  /*0dd0*/  FADD R18, -R27, UR12 ;  /* 0x0000000c1b127e21 */ /* 0x000fc60008000100 */
[----:B------:R-:W-:Y:S01]  /*0de0*/  FMUL R16, R22, R11 ;  /* 0x0000000b16107220 */ /* 0x000fe20000400000 */
[----:B------:R-:W-:Y:S01]  /*0df0*/  FMUL R18, R18, -UR13 ;  /* 0x8000000d12127c20 */ /* 0x000fe20008400000 */
[----:B------:R-:W-:-:S03]  /*0e00*/  MOV R22, 0x3ff00000 ;  /* 0x3ff0000000167802 */ /* 0x000fc60000000f00 */
[----:B------:R-:W-:Y:S01]  /*0e10*/  FFMA.SAT R15, R18, R23, 0.5 ;  /* 0x3f000000120f7423 */ /* 0x000fe20000002017 */
[----:B------:R-:W0:Y:S03]  /*0e20*/  F2F.F64.F32 R16, R16 ;  /* 0x0000001000107310 */ /* 0x000e260000201800 */
[----:B------:R-:W-:-:S04]  /*0e30*/  FFMA.RM R20, R15, R24, 12582913 ;  /* 0x4b4000010f147423 */ /* 0x000fc80000004018 */
[C---:B------:R-:W-:Y:S01]  /*0e40*/  FADD R19, R20.reuse, -12583039 ;  /* 0xcb40007f14137421 */ /* 0x040fe20000000000 */
[----:B----4-:R-:W1:Y:S01]  /*0e50*/  F2F.F64.F32 R14, R25 ;  /* 0x00000019000e7310 */ /* 0x010e620000201800 */
[----:B------:R-:W-:Y:S02]  /*0e60*/  SHF.L.U32 R20, R20, 0x17, RZ ;  /* 0x0000001714147819 */ /* 0x000fe400000006ff */
[----:B------:R-:W-:-:S04]  /*0e70*/  FFMA R19, R18, 1.4426950216293334961, -R19 ;  /* 0x3fb8aa3b12137823 */ /* 0x000fc80000000813 */
[----:B------:R-:W-:Y:S01]  /*0e80*/  FFMA R21, R18, 1.925963033500011079e-08, R19 ;  /* 0x32a5706012157823 */ /* 0x000fe20000000013 */
[----:B------:R-:W-:Y:S01]  /*0e90*/  FSEL R18, R22, 2, !P2 ;  /* 0x4000000016127808 */ /* 0x000fe20005000000 */
[----:B0-----:R-:W-:Y:S01]  /*0ea0*/  DMUL R16, R16, R6 ;  /* 0x0000000610107228 */ /* 0x001fe20000000000 */
[----:B------:R-:W-:Y:S02]  /*0eb0*/  IMAD.MOV.U32 R6, RZ, RZ, RZ ;  /* 0x000000ffff067224 */ /* 0x000fe400078e00ff */
[----:B------:R-:W-:Y:S01]  /*0ec0*/  FSEL R7, R18, 1.875, P1 ;  /* 0x3ff0000012077808 */ /* 0x000fe20000800000 */
[----:B------:R-:W0:Y:S01]  /*0ed0*/  MUFU.EX2 R21, R21 ;  /* 0x0000001500157308 */ /* 0x000e220000000800 */
[----:B------:R-:W-:Y:S01]  /*0ee0*/  @P0 FADD R18, R27, -5 ;  /* 0xc0a000001b120421 */ /* 0x000fe20000000000 */
[----:B------:R-:W-:-:S03]  /*0ef0*/  FSETP.GEU.AND P1, PT, R26, 5, PT ;  /* 0x40a000001a00780b */ /* 0x000fc60003f2e000 */
[----:B-1----:R-:W-:Y:S01]  /*0f00*/  DFMA R28, R16, R6, R14 ;  /* 0x00000006101c722b */ /* 0x002fe2000000000e */
[----:B------:R-:W-:Y:S02]  /*0f10*/  @P0 MOV R16, 0x6a7ef9db ;  /* 0x6a7ef9db00100802 */ /* 0x000fe40000000f00 */
[----:B------:R-:W1:Y:S01]  /*0f20*/  @P0 F2F.F64.F32 R18, R18 ;  /* 0x0000001200120310 */ /* 0x000e620000201800 */
[----:B------:R-:W-:Y:S01]  /*0f30*/  @P0 MOV R17, 0x3f9374bc ;  /* 0x3f9374bc00110802 */ /* 0x000fe20000000f00 */
[----:B------:R-:W-:Y:S01]  /*0f40*/  @P0 IMAD.MOV.U32 R14, RZ, RZ, -0x2d0e5604 ;  /* 0xd2f1a9fcff0e0424 */ /* 0x000fe200078e00ff */
[----:B------:R-:W-:-:S05]  /*0f50*/  @P0 MOV R15, 0x3f50624d ;  /* 0x3f50624d000f0802 */ /* 0x000fca0000000f00 */
[----:B------:R2:W3:Y:S01]  /*0f60*/  @!P0 F2F.F64.F32 R6, R27 ;  /* 0x0000001b00068310 */ /* 0x0004e20000201800 */
[----:B0-----:R-:W-:Y:S01]  /*0f70*/  FMUL R20, R21, R20 ;  /* 0x0000001415147220 */ /* 0x001fe20000400000 */
[----:B------:R-:W-:Y:S01]  /*0f80*/  @!P0 MOV R21, 0x3f889374 ;  /* 0x3f88937400158802 */ /* 0x000fe20000000f00 */
[----:B-1----:R-:W-:-:S05]  /*0f90*/  @P0 DFMA R14, R18, R14, R16 ;  /* 0x0000000e120e022b */ /* 0x002fca0000000010 */
[----:B------:R0:W1:Y:S01]  /*0fa0*/  F2F.F32.F64 R25, R28 ;  /* 0x0000001c00197310 */ /* 0x0000620000301000 */
[----:B--2---:R-:W-:Y:S01]  /*0fb0*/  FMUL R27, R20, R11 ;  /* 0x0000000b141b7220 */ /* 0x004fe20000400000 */
[----:B------:R-:W-:Y:S01]  /*0fc0*/  @!P0 MOV R16, 0x8db8bac7 ;  /* 0x8db8bac700108802 */ /* 0x000fe20000000f00 */
[----:B------:R-:W-:Y:S01]  /*0fd0*/  @!P0 IMAD.MOV.U32 R20, RZ, RZ, -0x43958106 ;  /* 0xbc6a7efaff148424 */ /* 0x000fe200078e00ff */
[----:B------:R-:W-:-:S04]  /*0fe0*/  @!P0 MOV R17, 0x3f56f006 ;  /* 0x3f56f00600118802 */ /* 0x000fc80000000f00 */
[----:B------:R-:W2:Y:S02]  /*0ff0*/  F2F.F64.F32 R18, R27 ;  /* 0x0000001b00127310 */ /* 0x000ea40000201800 */
[----:B---3--:R-:W-:Y:S01]  /*1000*/  @!P0 DFMA R14, R6, R16, R20 ;  /* 0x00000010060e822b */ /* 0x008fe20000000014 */
[----:B0-----:R-:W-:Y:S01]  /*1010*/  @P1 FADD R28, R26, -5 ;  /* 0xc0a000001a1c1421 */ /* 0x001fe20000000000 */
[----:B------:R-:W-:Y:S01]  /*1020*/  ISETP.NE.AND P0, PT, R0, UR6, PT ;  /* 0x0000000600007c0c */ /* 0x000fe2000bf05270 */
[----:B------:R-:W-:Y:S01]  /*1030*/  UIADD3 UR6, UPT, UPT, UR5, 0x3, URZ ;  /* 0x0000000305067890 */ /* 0x000fe2000fffe0ff */
[----:B------:R-:W-:Y:S01]  /*1040*/  MOV R6, RZ ;  /* 0x000000ff00067202 */ /* 0x000fe20000000f00 */
[----:B------:R-:W-:Y:S01]  /*1050*/  UIADD3 UR5, UPT, UPT, UR5, 0x4, URZ ;  /* 0x0000000405057890 */ /* 0x000fe2000fffe0ff */
[----:B-1----:R0:W1:Y:S01]  /*1060*/  F2F.F64.F32 R20, R25 ;  /* 0x0000001900147310 */ /* 0x0020620000201800 */
[----:B------:R-:W-:Y:S02]  /*1070*/  FSEL R7, R22, 2, !P0 ;  /* 0x4000000016077808 */ /* 0x000fe40004000000 */
[----:B------:R-:W-:Y:S01]  /*1080*/  ISETP.NE.AND P0, PT, R0, UR10, PT ;  /* 0x0000000a00007c0c */ /* 0x000fe2000bf05270 */
[----:B--2---:R-:W-:-:S04]  /*1090*/  DMUL R14, R18, R14 ;  /* 0x0000000e120e7228 */ /* 0x004fc80000000000 */
[----:B------:R-:W-:Y:S01]  /*10a0*/  @!P1 F2F.F64.F32 R16, R26 ;  /* 0x0000001a00109310 */ /* 0x000fe20000201800 */
[----:B0-----:R-:W-:-:S04]  /*10b0*/  FADD R25, -R26, UR12 ;  /* 0x0000000c1a197e21 */ /* 0x001fc80008000100 */
[----:B------:R-:W-:Y:S01]  /*10c0*/  FMUL R25, R25, -UR13 ;  /* 0x8000000d19197c20 */ /* 0x000fe20008400000 */
[----:B-1----:R-:W-:Y:S02]  /*10d0*/  DFMA R20, R14, R6, R20 ;  /* 0x000000060e14722b */ /* 0x002fe40000000014 */
[----:B------:R-:W0:Y:S01]  /*10e0*/  @P1 F2F.F64.F32 R18, R28 ;  /* 0x0000001c00121310 */ /* 0x000e220000201800 */
[----:B------:R-:W-:Y:S01]  /*10f0*/  @P1 MOV R14, 0xd2f1a9fc ;  /* 0xd2f1a9fc000e1802 */ /* 0x000fe20000000f00 */
[----:B------:R-:W-:Y:S01]  /*1100*/  @P1 IMAD.MOV.U32 R15, RZ, RZ, 0x3f50624d ;  /* 0x3f50624dff0f1424 */ /* 0x000fe200078e00ff */
[----:B------:R-:W-:Y:S02]  /*1110*/  @P1 MOV R6, 0x6a7ef9db ;  /* 0x6a7ef9db00061802 */ /* 0x000fe40000000f00 */
[----:B------:R-:W-:-:S03]  /*1120*/  @P1 MOV R7, 0x3f9374bc ;  /* 0x3f9374bc00071802 */ /* 0x000fc60000000f00 */
[----:B------:R-:W1:Y:S03]  /*1130*/  F2F.F32.F64 R21, R20 ;  /* 0x0000001400157310 */ /* 0x000e660000301000 */
[----:B0-----:R-:W-:Y:S01]  /*1140*/  @P1 DFMA R6, R18, R14, R6 ;  /* 0x0000000e1206122b */ /* 0x001fe20000000006 */
[----:B------:R-:W-:Y:S01]  /*1150*/  @!P1 MOV R18, 0x8db8bac7 ;  /* 0x8db8bac700129802 */ /* 0x000fe20000000f00 */
[----:B------:R-:W-:Y:S01]  /*1160*/  @!P1 IMAD.MOV.U32 R19, RZ, RZ, 0x3f56f006 ;  /* 0x3f56f006ff139424 */ /* 0x000fe200078e00ff */
[----:B------:R-:W-:Y:S02]  /*1170*/  @!P1 MOV R14, 0xbc6a7efa ;  /* 0xbc6a7efa000e9802 */ /* 0x000fe40000000f00 */
[----:B------:R-:W-:-:S06]  /*1180*/  @!P1 MOV R15, 0x3f889374 ;  /* 0x3f889374000f9802 */ /* 0x000fcc0000000f00 */
[----:B------:R-:W-:Y:S01]  /*1190*/  @!P1 DFMA R6, R16, R18, R14 ;  /* 0x000000121006922b */ /* 0x000fe2000000000e */
[----:B------:R-:W-:-:S04]  /*11a0*/  FFMA.SAT R15, R25, R23, 0.5 ;  /* 0x3f000000190f7423 */ /* 0x000fc80000002017 */
[----:B------:R-:W-:-:S04]  /*11b0*/  FFMA.RM R15, R15, R24, 12582913 ;  /* 0x4b4000010f0f7423 */ /* 0x000fc80000004018 */
[C---:B------:R-:W-:Y:S01]  /*11c0*/  FADD R14, R15.reuse, -12583039 ;  /* 0xcb40007f0f0e7421 */ /* 0x040fe20000000000 */
[----:B------:R-:W-:-:S03]  /*11d0*/  SHF.L.U32 R15, R15, 0x17, RZ ;  /* 0x000000170f0f7819 */ /* 0x000fc600000006ff */
[----:B------:R-:W-:-:S04]  /*11e0*/  FFMA R14, R25, 1.4426950216293334961, -R14 ;  /* 0x3fb8aa3b190e7823 */ /* 0x000fc8000000080e */
[----:B------:R-:W-:Y:S01]  /*11f0*/  FFMA R16, R25, 1.925963033500011079e-08, R14 ;  /* 0x32a5706019107823 */ /* 0x000fe2000000000e */
[----:B------:R-:W-:-:S05]  /*1200*/  I2FP.F32.U32 R14, UR6 ;  /* 0x00000006000e7c45 */ /* 0x000fca0008201000 */
[----:B------:R-:W0:Y:S01]  /*1210*/  MUFU.EX2 R16, R16 ;  /* 0x0000001000107308 */ /* 0x000e220000000800 */
[----:B------:R-:W-:-:S04]  /*1220*/  FFMA R25, R14, UR11, R3 ;  /* 0x0000000b0e197c23 */ /* 0x000fc80008000003 */
[C---:B------:R-:W-:Y:S01]  /*1230*/  FADD R14, -R25.reuse, UR12 ;  /* 0x0000000c190e7e21 */ /* 0x040fe20008000100 */
[----:B------:R-:W-:-:S03]  /*1240*/  FSETP.GEU.AND P1, PT, R25, 5, PT ;  /* 0x40a000001900780b */ /* 0x000fc60003f2e000 */
[----:B------:R-:W-:-:S04]  /*1250*/  FMUL R14, R14, -UR13 ;  /* 0x8000000d0e0e7c20 */ /* 0x000fc80008400000 */
[----:B------:R-:W-:Y:S01]  /*1260*/  FFMA.SAT R23, R14, R23, 0.5 ;  /* 0x3f0000000e177423 */ /* 0x000fe20000002017 */
[----:B0-----:R-:W-:-:S03]  /*1270*/  FMUL R18, R16, R15 ;  /* 0x0000000f10127220 */ /* 0x001fc60000400000 */
[----:B------:R-:W-:Y:S01]  /*1280*/  FFMA.RM R24, R23, R24, 12582913 ;  /* 0x4b40000117187423 */ /* 0x000fe20000004018 */
[----:B------:R-:W-:-:S03]  /*1290*/  FMUL R15, R18, R11 ;  /* 0x0000000b120f7220 */ /* 0x000fc60000400000 */
[----:B------:R-:W-:Y:S01]  /*12a0*/  FADD R17, R24, -12583039 ;  /* 0xcb40007f18117421 */ /* 0x000fe20000000000 */
[----:B------:R-:W0:Y:S03]  /*12b0*/  F2F.F64.F32 R18, R15 ;  /* 0x0000000f00127310 */ /* 0x000e260000201800 */
[----:B------:R-:W-:-:S04]  /*12c0*/  FFMA R23, R14, 1.4426950216293334961, -R17 ;  /* 0x3fb8aa3b0e177823 */ /* 0x000fc80000000811 */
[----:B------:R-:W-:Y:S01]  /*12d0*/  FFMA R28, R14, 1.925963033500011079e-08, R23 ;  /* 0x32a570600e1c7823 */ /* 0x000fe20000000017 */
[----:B------:R-:W-:Y:S01]  /*12e0*/  @P1 FADD R14, R25, -5 ;  /* 0xc0a00000190e1421 */ /* 0x000fe20000000000 */
[----:B-1----:R1:W2:Y:S01]  /*12f0*/  F2F.F64.F32 R16, R21 ;  /* 0x0000001500107310 */ /* 0x0022a20000201800 */
[----:B0-----:R-:W-:-:S07]  /*1300*/  DMUL R18, R18, R6 ;  /* 0x0000000612127228 */ /* 0x001fce0000000000 */
[----:B------:R-:W0:Y:S01]  /*1310*/  MUFU.EX2 R20, R28 ;  /* 0x0000001c00147308 */ /* 0x000e220000000800 */
[----:B------:R-:W-:Y:S01]  /*1320*/  FSEL R7, R22, 2, !P0 ;  /* 0x4000000016077808 */ /* 0x000fe20004000000 */
[----:B------:R-:W-:Y:S01]  /*1330*/  IMAD.MOV.U32 R6, RZ, RZ, RZ ;  /* 0x000000ffff067224 */ /* 0x000fe200078e00ff */
[----:B-1----:R-:W-:Y:S02]  /*1340*/  @P1 MOV R21, 0x3f9374bc ;  /* 0x3f9374bc00151802 */ /* 0x002fe40000000f00 */
[----:B------:R-:W-:-:S03]  /*1350*/  ISETP.NE.AND P0, PT, R0, UR6, PT ;  /* 0x0000000600007c0c */ /* 0x000fc6000bf05270 */
[----:B------:R-:W1:Y:S01]  /*1360*/  @P1 F2F.F64.F32 R14, R14 ;  /* 0x0000000e000e1310 */ /* 0x000e620000201800 */
[----:B--2---:R-:W-:Y:S01]  /*1370*/  DFMA R26, R18, R6, R16 ;  /* 0x00000006121a722b */ /* 0x004fe20000000010 */
[----:B------:R-:W-:Y:S02]  /*1380*/  SHF.L.U32 R7, R24, 0x17, RZ ;  /* 0x0000001718077819 */ /* 0x000fe400000006ff */
[----:B------:R-:W-:-:S04]  /*1390*/  @P1 MOV R6, 0xd2f1a9fc ;  /* 0xd2f1a9fc00061802 */ /* 0x000fc80000000f00 */
[----:B------:R-:W2:Y:S01]  /*13a0*/  @!P1 F2F.F64.F32 R18, R25 ;  /* 0x0000001900129310 */ /* 0x000ea20000201800 */
[----:B0-----:R-:W-:Y:S01]  /*13b0*/  FMUL R16, R20, R7 ;  /* 0x0000000714107220 */ /* 0x001fe20000400000 */
[----:B------:R-:W-:Y:S01]  /*13c0*/  @P1 MOV R7, 0x3f50624d ;  /* 0x3f50624d00071802 */ /* 0x000fe20000000f00 */
[----:B------:R-:W-:Y:S02]  /*13d0*/  @P1 IMAD.MOV.U32 R20, RZ, RZ, 0x6a7ef9db ;  /* 0x6a7ef9dbff141424 */ /* 0x000fe400078e00ff */
[----:B------:R-:W-:-:S03]  /*13e0*/  FMUL R24, R16, R11 ;  /* 0x0000000b10187220 */ /* 0x000fc60000400000 */
[----:B------:R-:W0:Y:S01]  /*13f0*/  F2F.F32.F64 R23, R26 ;  /* 0x0000001a00177310 */ /* 0x000e220000301000 */
[----:B-1----:R-:W-:Y:S01]  /*1400*/  @P1 DFMA R20, R14, R6, R20 ;  /* 0x000000060e14122b */ /* 0x002fe20000000014 */
[----:B------:R-:W-:Y:S01]  /*1410*/  @!P1 MOV R6, 0x8db8bac7 ;  /* 0x8db8bac700069802 */ /* 0x000fe20000000f00 */
[----:B------:R-:W-:Y:S01]  /*1420*/  @!P1 IMAD.MOV.U32 R14, RZ, RZ, -0x43958106 ;  /* 0xbc6a7efaff0e9424 */ /* 0x000fe200078e00ff */
[----:B------:R-:W-:Y:S02]  /*1430*/  @!P1 MOV R7, 0x3f56f006 ;  /* 0x3f56f00600079802 */ /* 0x000fe40000000f00 */
[----:B------:R-:W-:Y:S02]  /*1440*/  @!P1 MOV R15, 0x3f889374 ;  /* 0x3f889374000f9802 */ /* 0x000fe40000000f00 */
[----:B------:R-:W1:Y:S04]  /*1450*/  F2F.F64.F32 R16, R24 ;  /* 0x0000001800107310 */ /* 0x000e680000201800 */
[----:B--2---:R-:W-:Y:S01]  /*1460*/  @!P1 DFMA R20, R18, R6, R14 ;  /* 0x000000061214922b */ /* 0x004fe2000000000e */
[----:B------:R-:W-:-:S03]  /*1470*/  FSEL R15, R22, 2, !P0 ;  /* 0x40000000160f7808 */ /* 0x000fc60004000000 */
[----:B0-----:R-:W0:Y:S01]  /*1480*/  F2F.F64.F32 R6, R23 ;  /* 0x0000001700067310 */ /* 0x001e220000201800 */
[----:B------:R-:W-:Y:S02]  /*1490*/  MOV R14, RZ ;  /* 0x000000ff000e7202 */ /* 0x000fe40000000f00 */
[----:B------:R-:W-:Y:S01]  /*14a0*/  ISETP.NE.AND P0, PT, R13, UR5, PT ;  /* 0x000000050d007c0c */ /* 0x000fe2000bf05270 */
[----:B-1----:R-:W-:-:S08]  /*14b0*/  DMUL R16, R16, R20 ;  /* 0x0000001410107228 */ /* 0x002fd00000000000 */
[----:B0-----:R-:W-:-:S06]  /*14c0*/  DFMA R6, R16, R14, R6 ;  /* 0x0000000e1006722b */ /* 0x001fcc0000000006 */
[----:B------:R3:W4:Y:S01]  /*14d0*/  F2F.F32.F64 R25, R6 ;  /* 0x0000000600197310 */ /* 0x0007220000301000 */
[----:B------:R-:W-:Y:S05]  /*14e0*/  @P0 BRA `(.L_x_12) ;  /* 0xfffffff400a40947 */ /* 0x000fea000383ffff */
[----:B---34-:R0:W1:Y:S02]  /*14f0*/  F2F.F64.F32 R6, R25 ;  /* 0x0000001900067310 */ /* 0x0180640000201800 */
.L_x_11:
[----:B------:R-:W-:-:S13]  /*1500*/  ISETP.NE.AND P0, PT, R8, RZ, PT ;  /* 0x000000ff0800720c */ /* 0x000fda0003f05270 */
[----:B------:R-:W-:Y:S05]  /*1510*/  @!P0 BRA `(.L_x_10) ;  /* 0x0000000400d88947 */ /* 0x000fea0003800000 */
[----:B------:R-:W2:Y:S01]  /*1520*/  LDCU UR5, c[0x0][0x384] ;  /* 0x00007080ff0577ac */ /* 0x000ea20008000800 */
[----:B------:R-:W-:Y:S01]  /*1530*/  I2FP.F32.U32 R14, R13 ;  /* 0x0000000d000e7245 */ /* 0x000fe20000201000 */
[----:B------:R-:W-:Y:S01]  /*1540*/  IMAD.MOV.U32 R21, RZ, RZ, 0x437c0000 ;  /* 0x437c0000ff157424 */ /* 0x000fe200078e00ff */
[----:B------:R-:W-:Y:S01]  /*1550*/  MOV R20, 0x3bbb989d ;  /* 0x3bbb989d00147802 */ /* 0x000fe20000000f00 */
[----:B------:R-:W3:Y:S01]  /*1560*/  LDCU UR6, c[0x0][0x394] ;  /* 0x00007280ff0677ac */ /* 0x000ee20008000800 */
[----:B------:R-:W-:Y:S01]  /*1570*/  ISETP.NE.AND P1, PT, R13, R0, PT ;  /* 0x000000000d00720c */ /* 0x000fe20003f25270 */
[----:B------:R-:W4:Y:S01]  /*1580*/  LDCU UR10, c[0x0][0x388] ;  /* 0x00007100ff0a77ac */ /* 0x000f220008000800 */
[----:B--2---:R-:W-:-:S04]  /*1590*/  FFMA R24, R14, UR5, R3 ;  /* 0x000000050e187c23 */ /* 0x004fc80008000003 */
[C---:B---3--:R-:W-:Y:S01]  /*15a0*/  FADD R14, -R24.reuse, UR6 ;  /* 0x00000006180e7e21 */ /* 0x048fe20008000100 */
[----:B------:R-:W-:-:S03]  /*15b0*/  FSETP.GEU.AND P0, PT, R24, 5, PT ;  /* 0x40a000001800780b */ /* 0x000fc60003f0e000 */
[----:B----4-:R-:W-:-:S04]  /*15c0*/  FMUL R15, R14, -UR10 ;  /* 0x8000000a0e0f7c20 */ /* 0x010fc80008400000 */
[----:B------:R-:W-:-:S04]  /*15d0*/  FFMA.SAT R14, R15, R20, 0.5 ;  /* 0x3f0000000f0e7423 */ /* 0x000fc80000002014 */
[----:B------:R-:W-:Y:S02]  /*15e0*/  FFMA.RM R14, R14, R21, 12582913 ;  /* 0x4b4000010e0e7423 */ /* 0x000fe40000004015 */
[----:B------:R-:W-:Y:S01]  /*15f0*/  @P0 FADD R26, R24, -5 ;  /* 0xc0a00000181a0421 */ /* 0x000fe20000000000 */
[----:B------:R-:W-:Y:S01]  /*1600*/  @P0 MOV R17, 0x3f9374bc ;  /* 0x3f9374bc00110802 */ /* 0x000fe20000000f00 */
[C---:B------:R-:W-:Y:S01]  /*1610*/  FADD R16, R14.reuse, -12583039 ;  /* 0xcb40007f0e107421 */ /* 0x040fe20000000000 */
[----:B------:R-:W-:Y:S01]  /*1620*/  SHF.L.U32 R14, R14, 0x17, RZ ;  /* 0x000000170e0e7819 */ /* 0x000fe200000006ff */
[----:B------:R-:W2:Y:S01]  /*1630*/  @P0 F2F.F64.F32 R18, R26 ;  /* 0x0000001a00120310 */ /* 0x000ea20000201800 */
[----:B------:R-:W-:Y:S01]  /*1640*/  @!P0 MOV R23, 0x3f56f006 ;  /* 0x3f56f00600178802 */ /* 0x000fe20000000f00 */
[----:B------:R-:W-:-:S04]  /*1650*/  FFMA R16, R15, 1.4426950216293334961, -R16 ;  /* 0x3fb8aa3b0f107823 */ /* 0x000fc80000000810 */
[----:B------:R-:W-:Y:S01]  /*1660*/  FFMA R27, R15, 1.925963033500011079e-08, R16 ;  /* 0x32a570600f1b7823 */ /* 0x000fe20000000010 */
[----:B------:R-:W-:Y:S01]  /*1670*/  @P0 MOV R15, 0x3f50624d ;  /* 0x3f50624d000f0802 */ /* 0x000fe20000000f00 */
[----:B0-----:R-:W0:Y:S01]  /*1680*/  @!P0 F2F.F64.F32 R24, R24 ;  /* 0x0000001800188310 */ /* 0x001e220000201800 */
[----:B------:R-:W-:-:S07]  /*1690*/  @P0 IMAD.MOV.U32 R16, RZ, RZ, 0x6a7ef9db ;  /* 0x6a7ef9dbff100424 */ /* 0x000fce00078e00ff */
[----:B------:R-:W3:Y:S02]  /*16a0*/  MUFU.EX2 R27, R27 ;  /* 0x0000001b001b7308 */ /* 0x000ee40000000800 */
[----:B---3--:R-:W-:Y:S01]  /*16b0*/  FMUL R22, R27, R14 ;  /* 0x0000000e1b167220 */ /* 0x008fe20000400000 */
[----:B------:R-:W-:-:S03]  /*16c0*/  @P0 MOV R14, 0xd2f1a9fc ;  /* 0xd2f1a9fc000e0802 */ /* 0x000fc60000000f00 */
[----:B------:R-:W-:Y:S01]  /*16d0*/  FMUL R28, R22, R11 ;  /* 0x0000000b161c7220 */ /* 0x000fe20000400000 */
[----:B------:R-:W-:Y:S02]  /*16e0*/  @!P0 MOV R22, 0x8db8bac7 ;  /* 0x8db8bac700168802 */ /* 0x000fe40000000f00 */
[----:B--2---:R-:W-:Y:S01]  /*16f0*/  @P0 DFMA R16, R18, R14, R16 ;  /* 0x0000000e1210022b */ /* 0x004fe20000000010 */
[----:B------:R-:W2:Y:S01]  /*1700*/  F2F.F64.F32 R14, R28 ;  /* 0x0000001c000e7310 */ /* 0x000ea20000201800 */
[----:B------:R-:W-:Y:S01]  /*1710*/  @!P0 IMAD.MOV.U32 R18, RZ, RZ, -0x43958106 ;  /* 0xbc6a7efaff128424 */ /* 0x000fe200078e00ff */
[----:B------:R-:W-:-:S06]  /*1720*/  @!P0 MOV R19, 0x3f889374 ;  /* 0x3f88937400138802 */ /* 0x000fcc0000000f00 */
[----:B0-----:R-:W-:Y:S01]  /*1730*/  @!P0 DFMA R16, R24, R22, R18 ;  /* 0x000000161810822b */ /* 0x001fe20000000012 */
[----:B------:R-:W-:Y:S02]  /*1740*/  ISETP.NE.AND P0, PT, R13, RZ, PT ;  /* 0x000000ff0d00720c */ /* 0x000fe40003f05270 */
[----:B------:R-:W-:-:S04]  /*1750*/  MOV R22, 0x3ff00000 ;  /* 0x3ff0000000167802 */ /* 0x000fc80000000f00 */
[----:B------:R-:W-:Y:S01]  /*1760*/  FSEL R18, R22, 2, !P1 ;  /* 0x4000000016127808 */ /* 0x000fe20004800000 */
[----:B--2---:R-:W-:Y:S01]  /*1770*/  DMUL R16, R14, R16 ;  /* 0x000000100e107228 */ /* 0x004fe20000000000 */
[----:B------:R-:W-:Y:S02]  /*1780*/  MOV R14, RZ ;  /* 0x000000ff000e7202 */ /* 0x000fe40000000f00 */
[----:B------:R-:W-:Y:S02]  /*1790*/  FSEL R15, R18, 1.875, P0 ;  /* 0x3ff00000120f7808 */ /* 0x000fe40000000000 */
[----:B------:R-:W-:-:S04]  /*17a0*/  ISETP.NE.AND P0, PT, R8, 0x1, PT ;  /* 0x000000010800780c */ /* 0x000fc80003f05270 */
[----:B-1----:R-:W-:-:S06]  /*17b0*/  DFMA R6, R16, R14, R6 ;  /* 0x0000000e1006722b */ /* 0x002fcc0000000006 */
[----:B------:R2:W3:Y:S03]  /*17c0*/  F2F.F32.F64 R25, R6 ;  /* 0x0000000600197310 */ /* 0x0004e60000301000 */
[----:B------:R-:W-:Y:S05]  /*17d0*/  @!P0 BRA `(.L_x_10) ;  /* 0x0000000400288947 */ /* 0x000fea0003800000 */
[----:B------:R-:W-:-:S05]  /*17e0*/  VIADD R23, R13, 0x1 ;  /* 0x000000010d177836 */ /* 0x000fca0000000000 */
[----:B--2---:R-:W-:-:S05]  /*17f0*/  I2FP.F32.U32 R6, R23 ;  /* 0x0000001700067245 */ /* 0x004fca0000201000 */
[----:B------:R-:W-:-:S04]  /*1800*/  FFMA R28, R6, UR5, R3 ;  /* 0x00000005061c7c23 */ /* 0x000fc80008000003 */
[C---:B------:R-:W-:Y:S01]  /*1810*/  FADD R26, -R28.reuse, UR6 ;  /* 0x000000061c1a7e21 */ /* 0x040fe20008000100 */
[----:B------:R-:W-:-:S03]  /*1820*/  FSETP.GEU.AND P0, PT, R28, 5, PT ;  /* 0x40a000001c00780b */ /* 0x000fc60003f0e000 */
[----:B------:R-:W-:-:S10]  /*1830*/  FMUL R27, R26, -UR10 ;  /* 0x8000000a1a1b7c20 */ /* 0x000fd40008400000 */
[----:B------:R-:W-:Y:S01]  /*1840*/  @P0 FADD R24, R28, -5 ;  /* 0xc0a000001c180421 */ /* 0x000fe20000000000 */
[----:B------:R-:W-:Y:S01]  /*1850*/  @!P0 F2F.F64.F32 R6, R28 ;  /* 0x0000001c00068310 */ /* 0x000fe20000201800 */
[----:B------:R-:W-:Y:S01]  /*1860*/  @P0 MOV R14, 0xd2f1a9fc ;  /* 0xd2f1a9fc000e0802 */ /* 0x000fe20000000f00 */
[----:B------:R-:W-:Y:S01]  /*1870*/  @P0 IMAD.MOV.U32 R19, RZ, RZ, 0x3f9374bc ;  /* 0x3f9374bcff130424 */ /* 0x000fe200078e00ff */
[----:B------:R-:W-:Y:S02]  /*1880*/  @P0 MOV R15, 0x3f50624d ;  /* 0x3f50624d000f0802 */ /* 0x000fe40000000f00 */
[----:B------:R-:W-:-:S03]  /*1890*/  @P0 MOV R18, 0x6a7ef9db ;  /* 0x6a7ef9db00120802 */ /* 0x000fc60000000f00 */
[----:B------:R-:W0:Y:S03]  /*18a0*/  @P0 F2F.F64.F32 R16, R24 ;  /* 0x0000001800100310 */ /* 0x000e260000201800 */
[----:B0-----:R-:W-:Y:S01]  /*18b0*/  @P0 DFMA R18, R16, R14, R18 ;  /* 0x0000000e1012022b */ /* 0x001fe20000000012 */
[----:B------:R-:W-:Y:S01]  /*18c0*/  @!P0 MOV R14, 0x8db8bac7 ;  /* 0x8db8bac7000e8802 */ /* 0x000fe20000000f00 */
[----:B------:R-:W-:Y:S01]  /*18d0*/  @!P0 IMAD.MOV.U32 R17, RZ, RZ, 0x3f889374 ;  /* 0x3f889374ff118424 */ /* 0x000fe200078e00ff */
[----:B------:R-:W-:Y:S02]  /*18e0*/  @!P0 MOV R15, 0x3f56f006 ;  /* 0x3f56f006000f8802 */ /* 0x000fe40000000f00 */
[----:B------:R-:W-:-:S06]  /*18f0*/  @!P0 MOV R16, 0xbc6a7efa ;  /* 0xbc6a7efa00108802 */ /* 0x000fcc0000000f00 */
[----:B------:R-:W-:Y:S01]  /*1900*/  @!P0 DFMA R18, R6, R14, R16 ;  /* 0x0000000e0612822b */ /* 0x000fe20000000010 */
[----:B------:R-:W-:Y:S01]  /*1910*/  ISETP.NE.AND P0, PT, R23, R0, PT ;  /* 0x000000001700720c */ /* 0x000fe20003f05270 */
[----:B------:R-:W-:-:S04]  /*1920*/  FFMA.SAT R6, R27, R20, 0.5 ;  /* 0x3f0000001b067423 */ /* 0x000fc80000002014 */
[----:B------:R-:W-:-:S04]  /*1930*/  FFMA.RM R6, R6, R21, 12582913 ;  /* 0x4b40000106067423 */ /* 0x000fc80000004015 */
[C---:B------:R-:W-:Y:S01]  /*1940*/  FADD R14, R6.reuse, -12583039 ;  /* 0xcb40007f060e7421 */ /* 0x040fe20000000000 */
[----:B------:R-:W-:-:S03]  /*1950*/  SHF.L.U32 R6, R6, 0x17, RZ ;  /* 0x0000001706067819 */ /* 0x000fc600000006ff */
[----:B------:R-:W-:-:S04]  /*1960*/  FFMA R14, R27, 1.4426950216293334961, -R14 ;  /* 0x3fb8aa3b1b0e7823 */ /* 0x000fc8000000080e */
[----:B------:R-:W-:Y:S02]  /*1970*/  FFMA R27, R27, 1.925963033500011079e-08, R14 ;  /* 0x32a570601b1b7823 */ /* 0x000fe4000000000e */
[----:B---3--:R-:W-:Y:S08]  /*1980*/  F2F.F64.F32 R14, R25 ;  /* 0x00000019000e7310 */ /* 0x008ff00000201800 */
[----:B------:R-:W0:Y:S02]  /*1990*/  MUFU.EX2 R27, R27 ;  /* 0x0000001b001b7308 */ /* 0x000e240000000800 */
[----:B0-----:R-:W-:-:S04]  /*19a0*/  FMUL R6, R27, R6 ;  /* 0x000000061b067220 */ /* 0x001fc80000400000 */
[----:B------:R-:W-:-:S04]  /*19b0*/  FMUL R16, R6, R11 ;  /* 0x0000000b06107220 */ /* 0x000fc80000400000 */
[----:B------:R-:W0:Y:S02]  /*19c0*/  F2F.F64.F32 R6, R16 ;  /* 0x0000001000067310 */ /* 0x000e240000201800 */
[----:B0-----:R-:W-:Y:S01]  /*19d0*/  DMUL R18, R6, R18 ;  /* 0x0000001206127228 */ /* 0x001fe20000000000 */
[----:B------:R-:W-:Y:S02]  /*19e0*/  FSEL R7, R22, 2, !P0 ;  /* 0x4000000016077808 */ /* 0x000fe40004000000 */
[----:B------:R-:W-:Y:S02]  /*19f0*/  MOV R6, RZ ;  /* 0x000000ff00067202 */ /* 0x000fe40000000f00 */
[----:B------:R-:W-:-:S04]  /*1a00*/  ISETP.NE.AND P0, PT, R8, 0x2, PT ;  /* 0x000000020800780c */ /* 0x000fc80003f05270 */
[----:B------:R-:W-:-:S06]  /*1a10*/  DFMA R14, R18, R6, R14 ;  /* 0x00000006120e722b */ /* 0x000fcc000000000e */
[----:B------:R4:W0:Y:S03]  /*1a20*/  F2F.F32.F64 R25, R14 ;  /* 0x0000000e00197310 */ /* 0x0008260000301000 */
[----:B------:R-:W-:Y:S05]  /*1a30*/  @!P0 BRA `(.L_x_10) ;  /* 0x0000000000908947 */ /* 0x000fea0003800000 */
[----:B------:R-:W-:-:S04]  /*1a40*/  IADD3 R13, PT, PT, R13, 0x2, RZ ;  /* 0x000000020d0d7810 */ /* 0x000fc80007ffe0ff */
[----:B------:R-:W-:-:S05]  /*1a50*/  I2FP.F32.U32 R6, R13 ;  /* 0x0000000d00067245 */ /* 0x000fca0000201000 */
[----:B------:R-:W-:-:S04]  /*1a60*/  FFMA R23, R6, UR5, R3 ;  /* 0x0000000506177c23 */ /* 0x000fc80008000003 */
[C---:B------:R-:W-:Y:S01]  /*1a70*/  FADD R3, -R23.reuse, UR6 ;  /* 0x0000000617037e21 */ /* 0x040fe20008000100 */
[----:B------:R-:W-:-:S03]  /*1a80*/  FSETP.GEU.AND P0, PT, R23, 5, PT ;  /* 0x40a000001700780b */ /* 0x000fc60003f0e000 */
[----:B------:R-:W-:-:S04]  /*1a90*/  FMUL R3, R3, -UR10 ;  /* 0x8000000a03037c20 */ /* 0x000fc80008400000 */
[----:B------:R-:W-:-:S04]  /*1aa0*/  FFMA.SAT R20, R3, R20, 0.5 ;  /* 0x3f00000003147423 */ /* 0x000fc80000002014 */
[----:B------:R-:W-:Y:S02]  /*1ab0*/  FFMA.RM R20, R20, R21, 12582913 ;  /* 0x4b40000114147423 */ /* 0x000fe40000004015 */
[----:B------:R-:W-:Y:S01]  /*1ac0*/  @P0 MOV R21, 0x3f50624d ;  /* 0x3f50624d00150802 */ /* 0x000fe20000000f00 */
[----:B------:R-:W-:Y:S02]  /*1ad0*/  @!P0 IMAD.MOV.U32 R19, RZ, RZ, 0x3f889374 ;  /* 0x3f889374ff138424 */ /* 0x000fe400078e00ff */
[C---:B------:R-:W-:Y:S01]  /*1ae0*/  FADD R6, R20.reuse, -12583039 ;  /* 0xcb40007f14067421 */ /* 0x040fe20000000000 */
[----:B----4-:R-:W-:Y:S01]  /*1af0*/  IMAD.SHL.U32 R15, R20, 0x800000, RZ ;  /* 0x00800000140f7824 */ /* 0x010fe200078e00ff */
[----:B------:R-:W-:Y:S02]  /*1b00*/  @P0 MOV R20, 0xd2f1a9fc ;  /* 0xd2f1a9fc00140802 */ /* 0x000fe40000000f00 */
[----:B------:R-:W-:Y:S01]  /*1b10*/  FFMA R6, R3, 1.4426950216293334961, -R6 ;  /* 0x3fb8aa3b03067823 */ /* 0x000fe20000000806 */
[----:B------:R-:W-:-:S03]  /*1b20*/  @P0 MOV R14, 0x6a7ef9db ;  /* 0x6a7ef9db000e0802 */ /* 0x000fc60000000f00 */
[----:B------:R-:W-:Y:S01]  /*1b30*/  FFMA R8, R3, 1.925963033500011079e-08, R6 ;  /* 0x32a5706003087823 */ /* 0x000fe20000000006 */
[----:B------:R-:W-:Y:S01]  /*1b40*/  @P0 FADD R3, R23, -5 ;  /* 0xc0a0000017030421 */ /* 0x000fe20000000000 */
[----:B------:R-:W-:Y:S08]  /*1b50*/  @!P0 F2F.F64.F32 R6, R23 ;  /* 0x0000001700068310 */ /* 0x000ff00000201800 */
[----:B------:R-:W1:Y:S08]  /*1b60*/  MUFU.EX2 R8, R8 ;  /* 0x0000000800087308 */ /* 0x000e700000000800 */
[----:B------:R-:W2:Y:S01]  /*1b70*/  @P0 F2F.F64.F32 R16, R3 ;  /* 0x0000000300100310 */ /* 0x000ea20000201800 */
[----:B-1----:R-:W-:Y:S01]  /*1b80*/  FMUL R18, R8, R15 ;  /* 0x0000000f08127220 */ /* 0x002fe20000400000 */
[----:B------:R-:W-:-:S03]  /*1b90*/  @P0 IMAD.MOV.U32 R15, RZ, RZ, 0x3f9374bc ;  /* 0x3f9374bcff0f0424 */ /* 0x000fc600078e00ff */
[----:B------:R-:W-:Y:S01]  /*1ba0*/  FMUL R24, R18, R11 ;  /* 0x0000000b12187220 */ /* 0x000fe20000400000 */
[----:B------:R-:W-:Y:S02]  /*1bb0*/  @!P0 MOV R18, 0xbc6a7efa ;  /* 0xbc6a7efa00128802 */ /* 0x000fe40000000f00 */
[----:B--2---:R-:W-:Y:S01]  /*1bc0*/  @P0 DFMA R20, R16, R20, R14 ;  /* 0x000000141014022b */ /* 0x004fe2000000000e */
[----:B------:R-:W1:Y:S01]  /*1bd0*/  F2F.F64.F32 R16, R24 ;  /* 0x0000001800107310 */ /* 0x000e620000201800 */
[----:B------:R-:W-:Y:S02]  /*1be0*/  @!P0 MOV R14, 0x8db8bac7 ;  /* 0x8db8bac7000e8802 */ /* 0x000fe40000000f00 */
[----:B------:R-:W-:-:S06]  /*1bf0*/  @!P0 MOV R15, 0x3f56f006 ;  /* 0x3f56f006000f8802 */ /* 0x000fcc0000000f00 */
[----:B------:R-:W-:Y:S01]  /*1c00*/  @!P0 DFMA R20, R6, R14, R18 ;  /* 0x0000000e0614822b */ /* 0x000fe20000000012 */
[----:B------:R-:W-:Y:S01]  /*1c10*/  ISETP.NE.AND P0, PT, R13, R0, PT ;  /* 0x000000000d00720c */ /* 0x000fe20003f05270 */
[----:B0-----:R-:W0:Y:S03]  /*1c20*/  F2F.F64.F32 R6, R25 ;  /* 0x0000001900067310 */ /* 0x001e260000201800 */
[----:B------:R-:W-:Y:S02]  /*1c30*/  FSEL R23, R22, 2, !P0 ;  /* 0x4000000016177808 */ /* 0x000fe40004000000 */
[----:B------:R-:W-:Y:S01]  /*1c40*/  MOV R22, RZ ;  /* 0x000000ff00167202 */ /* 0x000fe20000000f00 */
[----:B-1----:R-:W-:-:S08]  /*1c50*/  DMUL R16, R16, R20 ;  /* 0x0000001410107228 */ /* 0x002fd00000000000 */
[----:B0-----:R-:W-:-:S06]  /*1c60*/  DFMA R6, R16, R22, R6 ;  /* 0x000000161006722b */ /* 0x001fcc0000000006 */
[----:B------:R0:W1:Y:S05]  /*1c70*/  F2F.F32.F64 R25, R6 ;  /* 0x0000000600197310 */ /* 0x00006a0000301000 */
.L_x_10:
[----:B------:R-:W3:Y:S01]  /*1c80*/  LDCU UR5, c[0x0][0x38c] ;  /* 0x00007180ff0577ac */ /* 0x000ee20008000800 */
[----:B------:R-:W-:Y:S02]  /*1c90*/  ISETP.NE.AND P1, PT, R10, UR4, PT ;  /* 0x000000040a007c0c */ /* 0x000fe4000bf25270 */
[----:B------:R-:W-:Y:S02]  /*1ca0*/  MOV R3, 0x3f800000 ;  /* 0x3f80000000037802 */ /* 0x000fe40000000f00 */
[----:B------:R-:W-:Y:S01]  /*1cb0*/  ISETP.NE.AND P0, PT, RZ, UR4, PT ;  /* 0x00000004ff007c0c */ /* 0x000fe2000bf05270 */
[----:B------:R-:W-:Y:S01]  /*1cc0*/  UIADD3 UR4, UPT, UPT, UR4, 0x1, URZ ;  /* 0x0000000104047890 */ /* 0x000fe2000fffe0ff */
[----:B------:R-:W-:-:S04]  /*1cd0*/  FSEL R3, R3, 2, !P1 ;  /* 0x4000000003037808 */ /* 0x000fc80004800000 */
[----:B012---:R-:W-:Y:S01]  /*1ce0*/  FSEL R6, R3, 1, P0 ;  /* 0x3f80000003067808 */ /* 0x007fe20000000000 */
[----:B---3--:R-:W-:-:S04]  /*1cf0*/  FFMA R0, R12, UR5, R25 ;  /* 0x000000050c007c23 */ /* 0x008fc80008000019 */
[----:B------:R-:W-:-:S04]  /*1d00*/  FADD R0, R9, R0 ;  /* 0x0000000009007221 */ /* 0x000fc80000000000 */
[----:B------:R-:W-:-:S04]  /*1d10*/  FMUL R3, R0, R11 ;  /* 0x0000000b00037220 */ /* 0x000fc80000400000 */
[----:B------:R-:W-:Y:S01]  /*1d20*/  FFMA R2, R3, R6, R2 ;  /* 0x0000000603027223 */ /* 0x000fe20000000002 */
[----:B------:R-:W-:Y:S06]  /*1d30*/  @P1 BRA `(.L_x_13) ;  /* 0xffffffec00101947 */ /* 0x000fec000383ffff */
.L_x_4:
[----:B------:R-:W4:Y:S01]  /*1d40*/  LDCU.64 UR12, c[0x0][0x390] ;  /* 0x00007200ff0c77ac */ /* 0x000f220008000a00 */
[----:B------:R-:W-:Y:S01]  /*1d50*/  MOV R3, 0x3bbb989d ;  /* 0x3bbb989d00037802 */ /* 0x000fe20000000f00 */
[----:B------:R-:W-:Y:S01]  /*1d60*/  IMAD.MOV.U32 R7, RZ, RZ, 0x437c0000 ;  /* 0x437c0000ff077424 */ /* 0x000fe200078e00ff */
[----:B------:R-:W0:Y:S01]  /*1d70*/  LDC R10, c[0x0][0x384] ;  /* 0x0000e100ff0a7b82 */ /* 0x000e220000000800 */
[----:B------:R-:W-:Y:S01]  /*1d80*/  UMOV UR10, 0x9999999a ;  /* 0x9999999a000a7882 */ /* 0x000fe20000000000 */
[----:B------:R-:W-:Y:S01]  /*1d90*/  UMOV UR11, 0x3fb99999 ;  /* 0x3fb99999000b7882 */ /* 0x000fe20000000000 */
[----:B------:R-:W-:Y:S01]  /*1da0*/  FFMA.SAT R0, -R3, R2, 0.5 ;  /* 0x3f00000003007423 */ /* 0x000fe20000002102 */
[----:B------:R-:W-:-:S03]  /*1db0*/  UMOV UR4, 0x400 ;  /* 0x0000040000047882 */ /* 0x000fc60000000000 */
[----:B------:R-:W-:Y:S01]  /*1dc0*/  FFMA.RM R0, R0, R7, 12582913 ;  /* 0x4b40000100007423 */ /* 0x000fe20000004007 */
[----:B------:R-:W1:Y:S03]  /*1dd0*/  S2UR UR5, SR_CgaCtaId ;  /* 0x00000000000579c3 */ /* 0x000e660000008800 */
[C---:B------:R-:W-:Y:S01]  /*1de0*/  FADD R3, R0.reuse, -12583039 ;  /* 0xcb40007f00037421 */ /* 0x040fe20000000000 */
[----:B------:R-:W-:Y:S01]  /*1df0*/  SHF.L.U32 R0, R0, 0x17, RZ ;  /* 0x0000001700007819 */ /* 0x000fe200000006ff */
[----:B----4-:R-:W2:Y:S02]  /*1e00*/  F2F.F64.F32 R14, UR13 ;  /* 0x0000000d000e7d10 */ /* 0x010ea40008201800 */
[----:B------:R-:W-:-:S04]  /*1e10*/  FFMA R3, R2, -1.4426950216293334961, -R3 ;  /* 0xbfb8aa3b02037823 */ /* 0x000fc80000000803 */
[----:B------:R-:W-:-:S04]  /*1e20*/  FFMA R2, R2, -1.925963033500011079e-08, R3 ;  /* 0xb2a5706002027823 */ /* 0x000fc80000000003 */
[----:B------:R-:W3:Y:S01]  /*1e30*/  MUFU.EX2 R3, R2 ;  /* 0x0000000200037308 */ /* 0x000ee20000000800 */
[----:B--2---:R-:W-:-:S07]  /*1e40*/  DADD R6, R14, UR10 ;  /* 0x0000000a0e067e29 */ /* 0x004fce0008000000 */
[----:B0-----:R-:W0:Y:S01]  /*1e50*/  MUFU.RCP R13, R10 ;  /* 0x0000000a000d7308 */ /* 0x001e220000001000 */
[----:B-1----:R-:W-:-:S07]  /*1e60*/  ULEA UR4, UR5, UR4, 0x18 ;  /* 0x0000000405047291 */ /* 0x002fce000f8ec0ff */
[----:B------:R-:W1:Y:S01]  /*1e70*/  F2F.F32.F64 R9, R6 ;  /* 0x0000000600097310 */ /* 0x000e620000301000 */
[----:B---3--:R-:W-:Y:S01]  /*1e80*/  FMUL R8, R0, R3 ;  /* 0x0000000300087220 */ /* 0x008fe20000400000 */
[----:B------:R-:W-:-:S05]  /*1e90*/  LEA R3, R5, UR4, 0x2 ;  /* 0x0000000405037c11 */ /* 0x000fca000f8e10ff */
[----:B------:R2:W-:Y:S01]  /*1ea0*/  STS [R3], R8 ;  /* 0x0000000803007388 */ /* 0x0005e20000000800 */
[----:B0-----:R-:W-:-:S04]  /*1eb0*/  FFMA R0, R13, -R10, 1 ;  /* 0x3f8000000d007423 */ /* 0x001fc8000000080a */
[----:B------:R-:W-:Y:S01]  /*1ec0*/  FFMA R0, R13, R0, R13 ;  /* 0x000000000d007223 */ /* 0x000fe2000000000d */
[----:B-1----:R-:W-:-:S04]  /*1ed0*/  FADD R11, R9, -UR12 ;  /* 0x8000000c090b7e21 */ /* 0x002fc80008000000 */
[----:B------:R-:W0:Y:S01]  /*1ee0*/  FCHK P0, R11, R10 ;  /* 0x0000000a0b007302 */ /* 0x000e220000000000 */
[----:B------:R-:W-:-:S04]  /*1ef0*/  FFMA R2, R0, R11, RZ ;  /* 0x0000000b00027223 */ /* 0x000fc800000000ff */
[----:B------:R-:W-:-:S04]  /*1f00*/  FFMA R7, R2, -R10, R11 ;  /* 0x8000000a02077223 */ /* 0x000fc8000000000b */
[----:B------:R-:W-:Y:S01]  /*1f10*/  FFMA R0, R0, R7, R2 ;  /* 0x0000000700007223 */ /* 0x000fe20000000002 */
[----:B0-2---:R-:W-:Y:S06]  /*1f20*/  @!P0 BRA `(.L_x_14) ;  /* 0x0000000000108947 */ /* 0x005fec0003800000 */
[----:B------:R-:W0:Y:S01]  /*1f30*/  LDC R0, c[0x0][0x384] ;  /* 0x0000e100ff007b82 */ /* 0x000e220000000800 */
[----:B------:R-:W-:Y:S02]  /*1f40*/  MOV R19, R11 ;  /* 0x0000000b00137202 */ /* 0x000fe40000000f00 */
[----:B------:R-:W-:-:S07]  /*1f50*/  MOV R6, 0x1f70 ;  /* 0x00001f7000067802 */ /* 0x000fce0000000f00 */
[----:B0-----:R-:W-:Y:S05]  /*1f60*/  CALL.REL.NOINC `($__internal_2_$__cuda_sm3x_div_rn_noftz_f32_slowpath) ;  /* 0x0000003800d47944 */ /* 0x001fea0003c00000 */
.L_x_14:
[----:B------:R-:W0:Y:S01]  /*1f70*/  F2I.TRUNC.NTZ R10, R0 ;  /* 0x00000000000a7305 */ /* 0x000e22000020f100 */
[----:B------:R-:W-:Y:S02]  /*1f80*/  MOV R2, RZ ;  /* 0x000000ff00027202 */ /* 0x000fe40000000f00 */
[----:B0-----:R-:W-:-:S13]  /*1f90*/  ISETP.GE.AND P0, PT, R10, RZ, PT ;  /* 0x000000ff0a00720c */ /* 0x001fda0003f06270 */
[----:B------:R-:W-:Y:S05]  /*1fa0*/  @!P0 BRA `(.L_x_15) ;  /* 0x0000001400e48947 */ /* 0x000fea0003800000 */
[----:B------:R-:W0:Y:S01]  /*1fb0*/  LDC R6, c[0x0][0x388] ;  /* 0x0000e200ff067b82 */ /* 0x000e220000000800 */
[----:B------:R-:W-:Y:S01]  /*1fc0*/  IMAD.MOV.U32 R12, RZ, RZ, 0x3bbb989d ;  /* 0x3bbb989dff0c7424 */ /* 0x000fe200078e00ff */
[----:B------:R-:W-:-:S06]  /*1fd0*/  MOV R17, 0x437c0000 ;  /* 0x437c000000117802 */ /* 0x000fcc0000000f00 */
[----:B------:R-:W1:Y:S01]  /*1fe0*/  LDC R16, c[0x0][0x380] ;  /* 0x0000e000ff107b82 */ /* 0x000e620000000800 */
[----:B0-----:R-:W-:-:S04]  /*1ff0*/  FMUL R0, R6, -2 ;  /* 0xc000000006007820 */ /* 0x001fc80000400000 */
[----:B------:R-:W-:Y:S01]  /*2000*/  FMUL R0, R0, R11 ;  /* 0x0000000b00007220 */ /* 0x000fe20000400000 */
[----:B------:R-:W-:-:S03]  /*2010*/  FMUL R11, R11, -R6 ;  /* 0x800000060b0b7220 */ /* 0x000fc60000400000 */
[----:B------:R-:W-:Y:S01]  /*2020*/  FFMA.SAT R2, R0, R12, 0.5 ;  /* 0x3f00000000027423 */ /* 0x000fe2000000200c */
[----:B-1----:R-:W-:-:S03]  /*2030*/  FMUL R16, R16, R16 ;  /* 0x0000001010107220 */ /* 0x002fc60000400000 */
[----:B------:R-:W-:Y:S01]  /*2040*/  FFMA.RM R7, R2, R17, 12582913 ;  /* 0x4b40000102077423 */ /* 0x000fe20000004011 */
[----:B------:R-:W-:-:S03]  /*2050*/  FADD R2, R6, R6 ;  /* 0x0000000606027221 */ /* 0x000fc60000000000 */
[C---:B------:R-:W-:Y:S01]  /*2060*/  FADD R13, R7.reuse, -12583039 ;  /* 0xcb40007f070d7421 */ /* 0x040fe20000000000 */
[----:B------:R-:W-:-:S03]  /*2070*/  SHF.L.U32 R7, R7, 0x17, RZ ;  /* 0x0000001707077819 */ /* 0x000fc600000006ff */
[----:B------:R-:W-:-:S04]  /*2080*/  FFMA R13, R0, 1.4426950216293334961, -R13 ;  /* 0x3fb8aa3b000d7823 */ /* 0x000fc8000000080d */
[----:B------:R-:W-:Y:S01]  /*2090*/  FFMA R13, R0, 1.925963033500011079e-08, R13 ;  /* 0x32a57060000d7823 */ /* 0x000fe2000000000d */
[----:B------:R-:W-:-:S03]  /*20a0*/  FFMA.SAT R0, R11, R12, 0.5 ;  /* 0x3f0000000b007423 */ /* 0x000fc6000000200c */
[----:B------:R-:W0:Y:S01]  /*20b0*/  MUFU.EX2 R8, R13 ;  /* 0x0000000d00087308 */ /* 0x000e220000000800 */
[----:B------:R-:W-:-:S04]  /*20c0*/  FFMA.RM R6, R0, R17, 12582913 ;  /* 0x4b40000100067423 */ /* 0x000fc80000004011 */
[----:B------:R-:W-:-:S03]  /*20d0*/  FADD R0, R6, -12583039 ;  /* 0xcb40007f06007421 */ /* 0x000fc60000000000 */
[----:B------:R-:W1:Y:S01]  /*20e0*/  MUFU.RCP R17, R2 ;  /* 0x0000000200117308 */ /* 0x000e620000001000 */
[----:B------:R-:W-:-:S04]  /*20f0*/  FFMA R0, R11, 1.4426950216293334961, -R0 ;  /* 0x3fb8aa3b0b007823 */ /* 0x000fc80000000800 */
[----:B------:R-:W-:Y:S01]  /*2100*/  FFMA R11, R11, 1.925963033500011079e-08, R0 ;  /* 0x32a570600b0b7823 */ /* 0x000fe20000000000 */
[----:B0-----:R-:W-:-:S05]  /*2110*/  FFMA R7, R7, -R8, 1 ;  /* 0x3f80000007077423 */ /* 0x001fca0000000808 */
[----:B------:R-:W0:Y:S01]  /*2120*/  MUFU.EX2 R11, R11 ;  /* 0x0000000b000b7308 */ /* 0x000e220000000800 */
[----:B------:R-:W-:Y:S01]  /*2130*/  FMUL R19, R16, R7 ;  /* 0x0000000710137220 */ /* 0x000fe20000400000 */
[----:B------:R-:W-:Y:S01]  /*2140*/  SHF.L.U32 R16, R6, 0x17, RZ ;  /* 0x0000001706107819 */ /* 0x000fe200000006ff */
[----:B-1----:R-:W-:-:S05]  /*2150*/  FFMA R0, -R2, R17, 1 ;  /* 0x3f80000002007423 */ /* 0x002fca0000000111 */
[----:B------:R-:W1:Y:S01]  /*2160*/  FCHK P0, R19, R2 ;  /* 0x0000000213007302 */ /* 0x000e620000000000 */
[----:B------:R-:W-:-:S04]  /*2170*/  FFMA R0, R17, R0, R17 ;  /* 0x0000000011007223 */ /* 0x000fc80000000011 */
[----:B------:R-:W-:Y:S01]  /*2180*/  FFMA R7, R0, R19, RZ ;  /* 0x0000001300077223 */ /* 0x000fe200000000ff */
[----:B0-----:R-:W-:-:S03]  /*2190*/  FMUL R16, R16, R11 ;  /* 0x0000000b10107220 */ /* 0x001fc60000400000 */
[----:B------:R-:W-:-:S04]  /*21a0*/  FFMA R6, -R2, R7, R19 ;  /* 0x0000000702067223 */ /* 0x000fc80000000113 */
[----:B------:R-:W-:Y:S01]  /*21b0*/  FFMA R0, R0, R6, R7 ;  /* 0x0000000600007223 */ /* 0x000fe20000000007 */
[----:B-1----:R-:W-:Y:S06]  /*21c0*/  @!P0 BRA `(.L_x_16) ;  /* 0x00000000000c8947 */ /* 0x002fec0003800000 */
[----:B------:R-:W-:Y:S01]  /*21d0*/  IMAD.MOV.U32 R0, RZ, RZ, R2 ;  /* 0x000000ffff007224 */ /* 0x000fe200078e0002 */
[----:B------:R-:W-:-:S07]  /*21e0*/  MOV R6, 0x2200 ;  /* 0x0000220000067802 */ /* 0x000fce0000000f00 */
[----:B------:R-:W-:Y:S05]  /*21f0*/  CALL.REL.NOINC `($__internal_2_$__cuda_sm3x_div_rn_noftz_f32_slowpath) ;  /* 0x0000003800307944 */ /* 0x000fea0003c00000 */
.L_x_16:
        /* <DEDUP_REMOVED lines=8> */
.L_x_18:
[----:B------:R-:W-:Y:S05]  /*2280*/  BRA `(.L_x_19) ;  /* 0x0000000000107947 */ /* 0x000fea0003800000 */
.L_x_17:
[C---:B-1----:R-:W-:Y:S01]  /*2290*/  FMUL.FTZ R13, R7.reuse, R0 ;  /* 0x00000000070d7220 */ /* 0x042fe20000410000 */
[----:B------:R-:W-:-:S03]  /*22a0*/  FMUL.FTZ R2, R7, 0.5 ;  /* 0x3f00000007027820 */ /* 0x000fc60000410000 */
[----:B------:R-:W-:-:S04]  /*22b0*/  FFMA R0, -R13, R13, R0 ;  /* 0x0000000d0d007223 */ /* 0x000fc80000000100 */
[----:B------:R-:W-:-:S07]  /*22c0*/  FFMA R13, R0, R2, R13 ;  /* 0x00000002000d7223 */ /* 0x000fce000000000d */
.L_x_19:
[----:B------:R-:W0:Y:S01]  /*22d0*/  LDC R11, c[0x0][0x384] ;  /* 0x0000e100ff0b7b82 */ /* 0x000e220000000800 */
[----:B------:R-:W-:Y:S02]  /*22e0*/  HFMA2 R2, -RZ, RZ, 0, 0 ;  /* 0x00000000ff027431 */ /* 0x000fe400000001ff */
[----:B------:R-:W-:Y:S01]  /*22f0*/  FMUL R13, R4, R13 ;  /* 0x0000000d040d7220 */ /* 0x000fe20000400000 */
[----:B------:R-:W-:Y:S01]  /*2300*/  UMOV UR4, URZ ;  /* 0x000000ff00047c82 */ /* 0x000fe20008000000 */
[----:B0-----:R-:W-:-:S07]  /*2310*/  FMUL R11, R11, 0.5 ;  /* 0x3f0000000b0b7820 */ /* 0x001fce0000400000 */
.L_x_24:
[----:B------:R-:W0:Y:S01]  /*2320*/  LDC R8, c[0x0][0x384] ;  /* 0x0000e100ff087b82 */ /* 0x000e220000000800 */
[----:B------:R-:W1:Y:S01]  /*2330*/  LDCU UR5, c[0x0][0x390] ;  /* 0x00007200ff0577ac */ /* 0x000e620008000800 */
[----:B------:R-:W-:Y:S01]  /*2340*/  I2FP.F32.U32 R12, UR4 ;  /* 0x00000004000c7c45 */ /* 0x000fe20008201000 */
[----:B0-----:R-:W0:Y:S04]  /*2350*/  MUFU.RCP R7, R8 ;  /* 0x0000000800077308 */ /* 0x001e280000001000 */
[----:B-1----:R-:W-:-:S04]  /*2360*/  FFMA R12, R12, R8, UR5 ;  /* 0x000000050c0c7e23 */ /* 0x002fc80008000008 */
[----:B----4-:R-:W-:-:S04]  /*2370*/  FADD R19, R9, -R12 ;  /* 0x8000000c09137221 */ /* 0x010fc80000000000 */
        /* <DEDUP_REMOVED lines=8> */
[----:B------:R-:W-:-:S07]  /*2400*/  MOV R6, 0x2420 ;  /* 0x0000242000067802 */ /* 0x000fce0000000f00 */
[----:B0-----:R-:W-:Y:S05]  /*2410*/  CALL.REL.NOINC `($__internal_2_$__cuda_sm3x_div_rn_noftz_f32_slowpath) ;  /* 0x0000003400a87944 */ /* 0x001fea0003c00000 */
.L_x_20:
[----:B------:R-:W0:Y:S01]  /*2420*/  F2I.TRUNC.NTZ R0, R0 ;  /* 0x0000000000007305 */ /* 0x000e22000020f100 */
[----:B------:R-:W-:Y:S01]  /*2430*/  HFMA2 R27, -RZ, RZ, 0, 0 ;  /* 0x00000000ff1b7431 */ /* 0x000fe200000001ff */
[----:B0-----:R-:W-:-:S13]  /*2440*/  R2UR UR10, R0 ;  /* 0x00000000000a72ca */ /* 0x001fda00000e0000 */
[----:B------:R-:W-:-:S09]  /*2450*/  UISETP.GE.AND UP0, UPT, UR10, URZ, UPT ;  /* 0x000000ff0a00728c */ /* 0x000fd2000bf06270 */
[----:B------:R-:W-:Y:S05]  /*2460*/  BRA.U !UP0, `(.L_x_21) ;  /* 0x0000001108847547 */ /* 0x000fea000b800000 */
[----:B------:R-:W-:Y:S01]  /*2470*/  UISETP.GE.U32.AND UP0, UPT, UR10, 0x3, UPT ;  /* 0x000000030a00788c */ /* 0x000fe2000bf06070 */
[----:B------:R-:W-:Y:S01]  /*2480*/  CS2R R6, SRZ ;  /* 0x0000000000067805 */ /* 0x000fe2000001ff00 */
[----:B------:R-:W-:Y:S01]  /*2490*/  UIADD3 UR6, UPT, UPT, UR10, 0x1, URZ ;  /* 0x000000010a067890 */ /* 0x000fe2000fffe0ff */
[----:B------:R-:W-:-:S03]  /*24a0*/  UMOV UR5, URZ ;  /* 0x000000ff00057c82 */ /* 0x000fc60008000000 */
[----:B------:R-:W-:-:S03]  /*24b0*/  ULOP3.LUT UR11, UR6, 0x3, URZ, 0xc0, !UPT ;  /* 0x00000003060b7892 */ /* 0x000fc6000f8ec0ff */
[----:B------:R-:W-:Y:S09]  /*24c0*/  BRA.U !UP0, `(.L_x_22) ;  /* 0x0000000908847547 */ /* 0x000ff2000b800000 */
[----:B------:R-:W-:Y:S01]  /*24d0*/  IMAD.MOV.U32 R27, RZ, RZ, RZ ;  /* 0x000000ffff1b7224 */ /* 0x000fe200078e00ff */
[----:B------:R-:W-:Y:S01]  /*24e0*/  ULOP3.LUT UR5, UR6, 0xfffffffc, URZ, 0xc0, !UPT ;  /* 0xfffffffc06057892 */ /* 0x000fe2000f8ec0ff */
[----:B------:R-:W0:Y:S01]  /*24f0*/  LDCU UR14, c[0x0][0x384] ;  /* 0x00007080ff0e77ac */ /* 0x000e220008000800 */
[----:B------:R-:W1:Y:S01]  /*2500*/  LDCU UR15, c[0x0][0x388] ;  /* 0x00007100ff0f77ac */ /* 0x000e620008000800 */
[----:B------:R-:W-:-:S09]  /*2510*/  UMOV UR6, URZ ;  /* 0x000000ff00067c82 */ /* 0x000fd20008000000 */
.L_x_23:
[----:B--2---:R-:W-:Y:S01]  /*2520*/  I2FP.F32.U32 R7, UR6 ;  /* 0x0000000600077c45 */ /* 0x004fe20008201000 */
[----:B------:R-:W-:Y:S01]  /*2530*/  HFMA2 R17, -RZ, RZ, 0.96630859375, -0.0022525787353515625 ;  /* 0x3bbb989dff117431 */ /* 0x000fe200000001ff */
[----:B------:R-:W-:Y:S01]  /*2540*/  MOV R8, 0x437c0000 ;  /* 0x437c000000087802 */ /* 0x000fe20000000f00 */
[----:B------:R-:W-:Y:S02]  /*2550*/  UIADD3 UR12, UPT, UPT, UR6, 0x1, URZ ;  /* 0x00000001060c7890 */ /* 0x000fe4000fffe0ff */
[----:B0-----:R-:W-:Y:S01]  /*2560*/  FFMA R26, R7, UR14, R12 ;  /* 0x0000000e071a7c23 */ /* 0x001fe2000800000c */
[----:B------:R-:W-:Y:S02]  /*2570*/  UISETP.NE.AND UP0, UPT, UR6, UR10, UPT ;  /* 0x0000000a0600728c */ /* 0x000fe4000bf05270 */
[----:B------:R-:W-:Y:S01]  /*2580*/  UIADD3 UR13, UPT, UPT, UR6, 0x2, URZ ;  /* 0x00000002060d7890 */ /* 0x000fe2000fffe0ff */
[----:B------:R-:W-:Y:S01]  /*2590*/  FADD R0, R9, -R26 ;  /* 0x8000001a09007221 */ /* 0x000fe20000000000 */
[----:B------:R-:W-:-:S02]  /*25a0*/  FSETP.GEU.AND P0, PT, R26, 5, PT ;  /* 0x40a000001a00780b */ /* 0x000fc40003f0e000 */
[----:B------:R-:W-:Y:S01]  /*25b0*/  I2FP.F32.U32 R29, UR12 ;  /* 0x0000000c001d7c45 */ /* 0x000fe20008201000 */
[----:B-1----:R-:W-:Y:S01]  /*25c0*/  FMUL R6, R0, -UR15 ;  /* 0x8000000f00067c20 */ /* 0x002fe20008400000 */
[----:B------:R-:W-:Y:S01]  /*25d0*/  PLOP3.LUT P2, PT, PT, PT, UP0, 0x80, 0x8 ;  /* 0x000000000008781c */ /* 0x000fe20003f4f008 */
[----:B------:R-:W-:Y:S02]  /*25e0*/  UISETP.NE.AND UP0, UPT, UR12, UR10, UPT ;  /* 0x0000000a0c00728c */ /* 0x000fe4000bf05270 */
[----:B------:R-:W-:Y:S01]  /*25f0*/  FFMA.SAT R7, R6, R17, 0.5 ;  /* 0x3f00000006077423 */ /* 0x000fe20000002011 */
[----:B------:R-:W-:-:S03]  /*2600*/  UIADD3 UR12, UPT, UPT, UR6, 0x3, URZ ;  /* 0x00000003060c7890 */ /* 0x000fc6000fffe0ff */
        /* <DEDUP_REMOVED lines=9> */
[----:B0-----:R-:W-:Y:S01]  /*26a0*/  FFMA R26, R29, UR14, R12 ;  /* 0x0000000e1d1a7c23 */ /* 0x001fe2000800000c */
[----:B------:R-:W-:Y:S01]  /*26b0*/  FFMA R24, R6, 1.925963033500011079e-08, R7 ;  /* 0x32a5706006187823 */ /* 0x000fe20000000007 */
[----:B------:R-:W-:Y:S01]  /*26c0*/  @!P0 MOV R6, 0x8db8bac7 ;  /* 0x8db8bac700068802 */ /* 0x000fe20000000f00 */
[----:B------:R-:W-:-:S02]  /*26d0*/  @!P0 IMAD.MOV.U32 R7, RZ, RZ, 0x3f56f006 ;  /* 0x3f56f006ff078424 */ /* 0x000fc400078e00ff */
[----:B------:R-:W-:Y:S02]  /*26e0*/  FSETP.GEU.AND P1, PT, R26, 5, PT ;  /* 0x40a000001a00780b */ /* 0x000fe40003f2e000 */
[----:B------:R-:W0:Y:S02]  /*26f0*/  MUFU.EX2 R24, R24 ;  /* 0x0000001800187308 */ /* 0x000e240000000800 */
[----:B-1----:R-:W-:Y:S01]  /*2700*/  @!P0 DFMA R20, R18, R6, R20 ;  /* 0x000000061214822b */ /* 0x002fe20000000014 */
[----:B------:R-:W-:Y:S01]  /*2710*/  @P0 IMAD.MOV.U32 R18, RZ, RZ, -0x2d0e5604 ;  /* 0xd2f1a9fcff120424 */ /* 0x000fe200078e00ff */
[----:B------:R-:W-:Y:S02]  /*2720*/  @P0 MOV R19, 0x3f50624d ;  /* 0x3f50624d00130802 */ /* 0x000fe40000000f00 */
[----:B------:R-:W-:Y:S02]  /*2730*/  @P0 MOV R6, 0x6a7ef9db ;  /* 0x6a7ef9db00060802 */ /* 0x000fe40000000f00 */
[----:B------:R-:W-:-:S03]  /*2740*/  @P0 MOV R7, 0x3f9374bc ;  /* 0x3f9374bc00070802 */ /* 0x000fc60000000f00 */
[----:B------:R-:W-:-:S03]  /*2750*/  @P1 FADD R29, R26, -5 ;  /* 0xc0a000001a1d1421 */ /* 0x000fc60000000000 */
[----:B--2---:R-:W-:Y:S01]  /*2760*/  @P0 DFMA R20, R22, R18, R6 ;  /* 0x000000121614022b */ /* 0x004fe20000000006 */
[----:B------:R-:W-:Y:S01]  /*2770*/  ISETP.NE.AND P0, PT, RZ, UR6, PT ;  /* 0x00000006ff007c0c */ /* 0x000fe2000bf05270 */
[----:B0-----:R-:W-:Y:S01]  /*2780*/  FMUL R0, R24, R25 ;  /* 0x0000001918007220 */ /* 0x001fe20000400000 */
[----:B---3--:R-:W-:Y:S01]  /*2790*/  F2F.F64.F32 R6, R27 ;  /* 0x0000001b00067310 */ /* 0x008fe20000201800 */
[----:B------:R-:W-:Y:S02]  /*27a0*/  UIADD3 UR6, UPT, UPT, UR6, 0x4, URZ ;  /* 0x0000000406067890 */ /* 0x000fe4000fffe0ff */
[----:B------:R-:W-:Y:S01]  /*27b0*/  FMUL R28, R0, R11 ;  /* 0x0000000b001c7220 */ /* 0x000fe20000400000 */
[----:B------:R-:W-:-:S04]  /*27c0*/  IMAD.MOV.U32 R0, RZ, RZ, 0x3ff00000 ;  /* 0x3ff00000ff007424 */ /* 0x000fc800078e00ff */
[----:B------:R-:W0:Y:S01]  /*27d0*/  F2F.F64.F32 R18, R28 ;  /* 0x0000001c00127310 */ /* 0x000e220000201800 */
[----:B------:R-:W-:-:S04]  /*27e0*/  FSEL R24, R0, 2, !P2 ;  /* 0x4000000000187808 */ /* 0x000fc80005000000 */
[----:B------:R-:W-:Y:S02]  /*27f0*/  FSEL R25, R24, 1.875, P0 ;  /* 0x3ff0000018197808 */ /* 0x000fe40000000000 */
[----:B------:R-:W-:Y:S01]  /*2800*/  MOV R24, RZ ;  /* 0x000000ff00187202 */ /* 0x000fe20000000f00 */
[----:B------:R-:W-:Y:S01]  /*2810*/  @!P1 F2F.F64.F32 R22, R26 ;  /* 0x0000001a00169310 */ /* 0x000fe20000201800 */
[----:B0-----:R-:W-:-:S07]  /*2820*/  DMUL R18, R18, R20 ;  /* 0x0000001412127228 */ /* 0x001fce0000000000 */
[----:B------:R-:W0:Y:S01]  /*2830*/  @P1 F2F.F64.F32 R20, R29 ;  /* 0x0000001d00141310 */ /* 0x000e220000201800 */
[----:B------:R-:W-:Y:S01]  /*2840*/  DFMA R24, R18, R24, R6 ;  /* 0x000000181218722b */ /* 0x000fe20000000006 */
[----:B------:R-:W-:Y:S01]  /*2850*/  @P1 MOV R18, 0x6a7ef9db ;  /* 0x6a7ef9db00121802 */ /* 0x000fe20000000f00 */
[----:B------:R-:W-:Y:S01]  /*2860*/  @P1 IMAD.MOV.U32 R6, RZ, RZ, -0x2d0e5604 ;  /* 0xd2f1a9fcff061424 */ /* 0x000fe200078e00ff */
[----:B------:R-:W-:Y:S02]  /*2870*/  @P1 MOV R19, 0x3f9374bc ;  /* 0x3f9374bc00131802 */ /* 0x000fe40000000f00 */
[----:B------:R-:W-:Y:S02]  /*2880*/  @P1 MOV R7, 0x3f50624d ;  /* 0x3f50624d00071802 */ /* 0x000fe40000000f00 */
[----:B------:R-:W1:Y:S04]  /*2890*/  F2F.F32.F64 R29, R24 ;  /* 0x00000018001d7310 */ /* 0x000e680000301000 */
[----:B0-----:R-:W-:Y:S01]  /*28a0*/  @P1 DFMA R6, R20, R6, R18 ;  /* 0x000000061406122b */ /* 0x001fe20000000012 */
[----:B------:R-:W-:Y:S01]  /*28b0*/  @!P1 MOV R20, 0x8db8bac7 ;  /* 0x8db8bac700149802 */ /* 0x000fe20000000f00 */
[----:B------:R-:W-:Y:S01]  /*28c0*/  @!P1 IMAD.MOV.U32 R18, RZ, RZ, -0x43958106 ;  /* 0xbc6a7efaff129424 */ /* 0x000fe200078e00ff */
[----:B------:R-:W-:-:S02]  /*28d0*/  @!P1 MOV R21, 0x3f56f006 ;  /* 0x3f56f00600159802 */ /* 0x000fc40000000f00 */
[----:B------:R-:W-:-:S06]  /*28e0*/  @!P1 MOV R19, 0x3f889374 ;  /* 0x3f88937400139802 */ /* 0x000fcc0000000f00 */
[----:B------:R-:W-:Y:S01]  /*28f0*/  @!P1 DFMA R6, R22, R20, R18 ;  /* 0x000000141606922b */ /* 0x000fe20000000012 */
[----:B------:R-:W-:Y:S01]  /*2900*/  PLOP3.LUT P1, PT, PT, PT, UP0, 0x80, 0x8 ;  /* 0x000000000008781c */ /* 0x000fe20003f2f008 */
[----:B------:R-:W-:Y:S01]  /*2910*/  FADD R18, R9, -R26 ;  /* 0x8000001a09127221 */ /* 0x000fe20000000000 */
[----:B------:R-:W-:-:S03]  /*2920*/  UISETP.NE.AND UP0, UPT, UR13, UR10, UPT ;  /* 0x0000000a0d00728c */ /* 0x000fc6000bf05270 */
[----:B------:R-:W-:-:S04]  /*2930*/  FMUL R18, R18, -UR15 ;  /* 0x8000000f12127c20 */ /* 0x000fc80008400000 */
[----:B------:R-:W-:-:S04]  /*2940*/  FFMA.SAT R19, R18, R17, 0.5 ;  /* 0x3f00000012137423 */ /* 0x000fc80000002011 */
[----:B------:R-:W-:-:S04]  /*2950*/  FFMA.RM R19, R19, R8, 12582913 ;  /* 0x4b40000113137423 */ /* 0x000fc80000004008 */
[----:B------:R-:W-:-:S04]  /*2960*/  FADD R21, R19, -12583039 ;  /* 0xcb40007f13157421 */ /* 0x000fc80000000000 */
[----:B------:R-:W-:-:S04]  /*2970*/  FFMA R21, R18, 1.4426950216293334961, -R21 ;  /* 0x3fb8aa3b12157823 */ /* 0x000fc80000000815 */
[----:B------:R-:W-:Y:S01]  /*2980*/  FFMA R21, R18, 1.925963033500011079e-08, R21 ;  /* 0x32a5706012157823 */ /* 0x000fe20000000015 */
[----:B------:R-:W-:Y:S02]  /*2990*/  SHF.L.U32 R18, R19, 0x17, RZ ;  /* 0x0000001713127819 */ /* 0x000fe400000006ff */
[----:B------:R-:W-:-:S03]  /*29a0*/  I2FP.F32.U32 R19, UR13 ;  /* 0x0000000d00137c45 */ /* 0x000fc60008201000 */
[----:B------:R-:W0:Y:S02]  /*29b0*/  MUFU.EX2 R21, R21 ;  /* 0x0000001500157308 */ /* 0x000e240000000800 */
[----:B------:R-:W-:-:S05]  /*29c0*/  FFMA R26, R19, UR14, R12 ;  /* 0x0000000e131a7c23 */ /* 0x000fca000800000c */
[----:B------:R-:W-:Y:S01]  /*29d0*/  FSETP.GEU.AND P0, PT, R26, 5, PT ;  /* 0x40a000001a00780b */ /* 0x000fe20003f0e000 */
[----:B0-----:R-:W-:-:S12]  /*29e0*/  FMUL R18, R21, R18 ;  /* 0x0000001215127220 */ /* 0x001fd80000400000 */
[----:B------:R-:W-:Y:S01]  /*29f0*/  @P0 FADD R28, R26, -5 ;  /* 0xc0a000001a1c0421 */ /* 0x000fe20000000000 */
[----:B------:R-:W-:Y:S02]  /*2a00*/  FMUL R27, R18, R11 ;  /* 0x0000000b121b7220 */ /* 0x000fe40000400000 */
[----:B-1----:R-:W-:Y:S08]  /*2a10*/  F2F.F64.F32 R18, R29 ;  /* 0x0000001d00127310 */ /* 0x002ff00000201800 */
[----:B------:R-:W0:Y:S08]  /*2a20*/  F2F.F64.F32 R22, R27 ;  /* 0x0000001b00167310 */ /* 0x000e300000201800 */
[----:B------:R-:W1:Y:S01]  /*2a30*/  @P0 F2F.F64.F32 R20, R28 ;  /* 0x0000001c00140310 */ /* 0x000e620000201800 */
[----:B0-----:R-:W-:Y:S01]  /*2a40*/  DMUL R22, R22, R6 ;  /* 0x0000000616167228 */ /* 0x001fe20000000000 */
[----:B------:R-:W-:-:S02]  /*2a50*/  FSEL R7, R0, 2, !P1 ;  /* 0x4000000000077808 */ /* 0x000fc40004800000 */
[----:B------:R-:W-:Y:S02]  /*2a60*/  MOV R6, RZ ;  /* 0x000000ff00067202 */ /* 0x000fe40000000f00 */
[----:B------:R-:W-:Y:S01]  /*2a70*/  PLOP3.LUT P1, PT, PT, PT, UP0, 0x80, 0x8 ;  /* 0x000000000008781c */ /* 0x000fe20003f2f008 */
[----:B------:R-:W-:-:S03]  /*2a80*/  UISETP.NE.AND UP0, UPT, UR12, UR10, UPT ;  /* 0x0000000a0c00728c */ /* 0x000fc6000bf05270 */
[----:B------:R-:W-:Y:S01]  /*2a90*/  DFMA R24, R22, R6, R18 ;  /* 0x000000061618722b */ /* 0x000fe20000000012 */
[----:B------:R-:W0:Y:S01]  /*2aa0*/  @!P0 F2F.F64.F32 R6, R26 ;  /* 0x0000001a00068310 */ /* 0x000e220000201800 */
[----:B------:R-:W-:Y:S01]  /*2ab0*/  @P0 IMAD.MOV.U32 R18, RZ, RZ, -0x2d0e5604 ;  /* 0xd2f1a9fcff120424 */ /* 0x000fe200078e00ff */
[----:B------:R-:W-:Y:S02]  /*2ac0*/  @P0 MOV R19, 0x3f50624d ;  /* 0x3f50624d00130802 */ /* 0x000fe40000000f00 */
[----:B------:R-:W-:Y:S02]  /*2ad0*/  @P0 MOV R22, 0x6a7ef9db ;  /* 0x6a7ef9db00160802 */ /* 0x000fe40000000f00 */
[----:B------:R-:W-:-:S06]  /*2ae0*/  @P0 MOV R23, 0x3f9374bc ;  /* 0x3f9374bc00170802 */ /* 0x000fcc0000000f00 */
[----:B-1----:R-:W-:Y:S01]  /*2af0*/  @P0 DFMA R22, R20, R18, R22 ;  /* 0x000000121416022b */ /* 0x002fe20000000016 */
[----:B------:R-:W-:Y:S01]  /*2b00*/  @!P0 IMAD.MOV.U32 R18, RZ, RZ, -0x72474539 ;  /* 0x8db8bac7ff128424 */ /* 0x000fe200078e00ff */
[----:B------:R-:W-:Y:S02]  /*2b10*/  @!P0 MOV R19, 0x3f56f006 ;  /* 0x3f56f00600138802 */ /* 0x000fe40000000f00 */
[----:B------:R-:W-:Y:S02]  /*2b20*/  @!P0 MOV R20, 0xbc6a7efa ;  /* 0xbc6a7efa00148802 */ /* 0x000fe40000000f00 */
[----:B------:R-:W-:-:S06]  /*2b30*/  @!P0 MOV R21, 0x3f889374 ;  /* 0x3f88937400158802 */ /* 0x000fcc0000000f00 */
[----:B0-----:R-:W-:Y:S01]  /*2b40*/  @!P0 DFMA R22, R6, R18, R20 ;  /* 0x000000120616822b */ /* 0x001fe20000000014 */
[----:B------:R-:W-:Y:S01]  /*2b50*/  FADD R6, R9, -R26 ;  /* 0x8000001a09067221 */ /* 0x000fe20000000000 */
[----:B------:R-:W-:Y:S02]  /*2b60*/  I2FP.F32.U32 R19, UR12 ;  /* 0x0000000c00137c45 */ /* 0x000fe40008201000 */
[----:B------:R-:W-:Y:S01]  /*2b70*/  FSEL R21, R0, 2, !P1 ;  /* 0x4000000000157808 */ /* 0x000fe20004800000 */
[----:B------:R-:W-:Y:S02]  /*2b80*/  FMUL R28, R6, -UR15 ;  /* 0x8000000f061c7c20 */ /* 0x000fe40008400000 */
[----:B------:R-:W-:Y:S02]  /*2b90*/  FFMA R20, R19, UR14, R12 ;  /* 0x0000000e13147c23 */ /* 0x000fe4000800000c */
[----:B------:R-:W-:Y:S01]  /*2ba0*/  FFMA.SAT R7, R28, R17, 0.5 ;  /* 0x3f0000001c077423 */ /* 0x000fe20000002011 */
[----:B------:R-:W0:Y:S01]  /*2bb0*/  F2F.F32.F64 R19, R24 ;  /* 0x0000001800137310 */ /* 0x000e220000301000 */
[----:B------:R-:W-:Y:S01]  /*2bc0*/  FADD R18, R9, -R20 ;  /* 0x8000001409127221 */ /* 0x000fe20000000000 */
[----:B------:R-:W-:Y:S01]  /*2bd0*/  FSETP.GEU.AND P0, PT, R20, 5, PT ;  /* 0x40a000001400780b */ /* 0x000fe20003f0e000 */
[----:B------:R-:W-:-:S02]  /*2be0*/  FFMA.RM R6, R7, R8, 12582913 ;  /* 0x4b40000107067423 */ /* 0x000fc40000004008 */
[----:B------:R-:W-:Y:S02]  /*2bf0*/  FMUL R18, R18, -UR15 ;  /* 0x8000000f12127c20 */ /* 0x000fe40008400000 */
[C---:B------:R-:W-:Y:S01]  /*2c00*/  FADD R7, R6.reuse, -12583039 ;  /* 0xcb40007f06077421 */ /* 0x040fe20000000000 */
[----:B------:R-:W-:Y:S02]  /*2c10*/  IMAD.SHL.U32 R6, R6, 0x800000, RZ ;  /* 0x0080000006067824 */ /* 0x000fe400078e00ff */
[----:B------:R-:W-:Y:S01]  /*2c20*/  FFMA.SAT R17, R18, R17, 0.5 ;  /* 0x3f00000012117423 */ /* 0x000fe20000002011 */
[----:B------:R-:W-:-:S03]  /*2c30*/  FFMA R7, R28, 1.4426950216293334961, -R7 ;  /* 0x3fb8aa3b1c077823 */ /* 0x000fc60000000807 */
[----:B------:R-:W-:Y:S01]  /*2c40*/  FFMA.RM R8, R17, R8, 12582913 ;  /* 0x4b40000111087423 */ /* 0x000fe20000004008 */
[----:B------:R-:W-:Y:S01]  /*2c50*/  FFMA R7, R28, 1.925963033500011079e-08, R7 ;  /* 0x32a570601c077823 */ /* 0x000fe20000000007 */
[----:B------:R1:W-:Y:S02]  /*2c60*/  @!P0 F2F.F64.F32 R24, R20 ;  /* 0x0000001400188310 */ /* 0x0003e40000201800 */
[C---:B------:R-:W-:Y:S01]  /*2c70*/  FADD R17, R8.reuse, -12583039 ;  /* 0xcb40007f08117421 */ /* 0x040fe20000000000 */
[----:B------:R-:W-:-:S03]  /*2c80*/  SHF.L.U32 R8, R8, 0x17, RZ ;  /* 0x0000001708087819 */ /* 0x000fc600000006ff */
[C---:B------:R-:W-:Y:S02]  /*2c90*/  FFMA R17, R18.reuse, 1.4426950216293334961, -R17 ;  /* 0x3fb8aa3b12117823 */ /* 0x040fe40000000811 */
[----:B------:R-:W2:Y:S02]  /*2ca0*/  MUFU.EX2 R7, R7 ;  /* 0x0000000700077308 */ /* 0x000ea40000000800 */
[----:B------:R-:W-:-:S06]  /*2cb0*/  FFMA R17, R18, 1.925963033500011079e-08, R17 ;  /* 0x32a5706012117823 */ /* 0x000fcc0000000011 */
[----:B0-----:R-:W-:Y:S08]  /*2cc0*/  F2F.F64.F32 R18, R19 ;  /* 0x0000001300127310 */ /* 0x001ff00000201800 */
[----:B------:R-:W0:Y:S01]  /*2cd0*/  MUFU.EX2 R17, R17 ;  /* 0x0000001100117308 */ /* 0x000e220000000800 */
[----:B--2---:R-:W-:-:S04]  /*2ce0*/  FMUL R6, R7, R6 ;  /* 0x0000000607067220 */ /* 0x004fc80000400000 */
[----:B------:R-:W-:Y:S01]  /*2cf0*/  FMUL R26, R6, R11 ;  /* 0x0000000b061a7220 */ /* 0x000fe20000400000 */
[----:B------:R-:W-:Y:S01]  /*2d00*/  @P0 FADD R6, R20, -5 ;  /* 0xc0a0000014060421 */ /* 0x000fe20000000000 */
[----:B-1----:R-:W-:-:S04]  /*2d10*/  MOV R20, RZ ;  /* 0x000000ff00147202 */ /* 0x002fc80000000f00 */
[----:B------:R-:W1:Y:S01]  /*2d20*/  F2F.F64.F32 R26, R26 ;  /* 0x0000001a001a7310 */ /* 0x000e620000201800 */
[----:B0-----:R-:W-:-:S07]  /*2d30*/  FMUL R28, R17, R8 ;  /* 0x00000008111c7220 */ /* 0x001fce0000400000 */
[----:B------:R-:W0:Y:S01]  /*2d40*/  @P0 F2F.F64.F32 R6, R6 ;  /* 0x0000000600060310 */ /* 0x000e220000201800 */
[----:B------:R-:W-:Y:S01]  /*2d50*/  FMUL R28, R28, R11 ;  /* 0x0000000b1c1c7220 */ /* 0x000fe20000400000 */
[----:B-1----:R-:W-:-:S08]  /*2d60*/  DMUL R22, R26, R22 ;  /* 0x000000161a167228 */ /* 0x002fd00000000000 */
[----:B------:R-:W-:Y:S01]  /*2d70*/  DFMA R26, R22, R20, R18 ;  /* 0x00000014161a722b */ /* 0x000fe20000000012 */
[----:B------:R-:W-:Y:S01]  /*2d80*/  @P0 MOV R18, 0xd2f1a9fc ;  /* 0xd2f1a9fc00120802 */ /* 0x000fe20000000f00 */
[----:B------:R-:W-:Y:S01]  /*2d90*/  @P0 IMAD.MOV.U32 R19, RZ, RZ, 0x3f50624d ;  /* 0x3f50624dff130424 */ /* 0x000fe200078e00ff */
[----:B------:R-:W-:Y:S01]  /*2da0*/  @P0 MOV R22, 0x6a7ef9db ;  /* 0x6a7ef9db00160802 */ /* 0x000fe20000000f00 */
[----:B------:R-:W-:Y:S01]  /*2db0*/  F2F.F64.F32 R20, R28 ;  /* 0x0000001c00147310 */ /* 0x000fe20000201800 */
[----:B------:R-:W-:-:S06]  /*2dc0*/  @P0 MOV R23, 0x3f9374bc ;  /* 0x3f9374bc00170802 */ /* 0x000fcc0000000f00 */
[----:B0-----:R-:W-:Y:S01]  /*2dd0*/  @P0 DFMA R22, R6, R18, R22 ;  /* 0x000000120616022b */ /* 0x001fe20000000016 */
[----:B------:R-:W0:Y:S01]  /*2de0*/  F2F.F32.F64 R8, R26 ;  /* 0x0000001a00087310 */ /* 0x000e220000301000 */
[----:B------:R-:W-:Y:S01]  /*2df0*/  @!P0 MOV R18, 0x8db8bac7 ;  /* 0x8db8bac700128802 */ /* 0x000fe20000000f00 */
[----:B------:R-:W-:Y:S01]  /*2e00*/  @!P0 IMAD.MOV.U32 R19, RZ, RZ, 0x3f56f006 ;  /* 0x3f56f006ff138424 */ /* 0x000fe200078e00ff */
[----:B------:R-:W-:Y:S02]  /*2e10*/  @!P0 MOV R6, 0xbc6a7efa ;  /* 0xbc6a7efa00068802 */ /* 0x000fe40000000f00 */
[----:B------:R-:W-:-:S06]  /*2e20*/  @!P0 MOV R7, 0x3f889374 ;  /* 0x3f88937400078802 */ /* 0x000fcc0000000f00 */
[----:B------:R-:W-:Y:S01]  /*2e30*/  @!P0 DFMA R22, R24, R18, R6 ;  /* 0x000000121816822b */ /* 0x000fe20000000006 */
[----:B------:R-:W-:Y:S01]  /*2e40*/  PLOP3.LUT P0, PT, PT, PT, UP0, 0x80, 0x8 ;  /* 0x000000000008781c */ /* 0x000fe20003f0f008 */
[----:B------:R-:W-:Y:S01]  /*2e50*/  UISETP.NE.AND UP0, UPT, UR6, UR5, UPT ;  /* 0x000000050600728c */ /* 0x000fe2000bf05270 */
[----:B------:R-:W-:Y:S01]  /*2e60*/  MOV R18, RZ ;  /* 0x000000ff00127202 */ /* 0x000fe20000000f00 */
[----:B0-----:R-:W0:Y:S01]  /*2e70*/  F2F.F64.F32 R6, R8 ;  /* 0x0000000800067310 */ /* 0x001e220000201800 */
[----:B------:R-:W-:-:S03]  /*2e80*/  FSEL R19, R0, 2, !P0 ;  /* 0x4000000000137808 */ /* 0x000fc60004000000 */
[----:B------:R-:W-:-:S08]  /*2e90*/  DMUL R20, R20, R22 ;  /* 0x0000001614147228 */ /* 0x000fd00000000000 */
[----:B0-----:R-:W-:-:S06]  /*2ea0*/  DFMA R6, R20, R18, R6 ;  /* 0x000000121406722b */ /* 0x001fcc0000000006 */
[----:B------:R2:W3:Y:S01]  /*2eb0*/  F2F.F32.F64 R27, R6 ;  /* 0x00000006001b7310 */ /* 0x0004e20000301000 */
[----:B------:R-:W-:Y:S05]  /*2ec0*/  BRA.U UP0, `(.L_x_23) ;  /* 0xfffffff500947547 */ /* 0x000fea000b83ffff */
[----:B--23--:R0:W1:Y:S02]  /*2ed0*/  F2F.F64.F32 R6, R27 ;  /* 0x0000001b00067310 */ /* 0x00c0640000201800 */
.L_x_22:
[----:B------:R-:W-:-:S09]  /*2ee0*/  UISETP.NE.AND UP0, UPT, UR11, URZ, UPT ;  /* 0x000000ff0b00728c */ /* 0x000fd2000bf05270 */
[----:B------:R-:W-:Y:S05]  /*2ef0*/  BRA.U !UP0, `(.L_x_21) ;  /* 0x0000000508e07547 */ /* 0x000fea000b800000 */
[----:B------:R-:W2:Y:S01]  /*2f00*/  LDCU UR12, c[0x0][0x384] ;  /* 0x00007080ff0c77ac */ /* 0x000ea20008000800 */
[----:B------:R-:W-:Y:S01]  /*2f10*/  I2FP.F32.U32 R17, UR5 ;  /* 0x0000000500117c45 */ /* 0x000fe20008201000 */
[----:B------:R-:W-:Y:S01]  /*2f20*/  IMAD.MOV.U32 R8, RZ, RZ, 0x3bbb989d ;  /* 0x3bbb989dff087424 */ /* 0x000fe200078e00ff */
[----:B------:R-:W0:Y:S01]  /*2f30*/  LDCU UR13, c[0x0][0x388] ;  /* 0x00007100ff0d77ac */ /* 0x000e220008000800 */
[----:B------:R-:W-:-:S06]  /*2f40*/  UISETP.NE.AND UP0, UPT, UR5, UR10, UPT ;  /* 0x0000000a0500728c */ /* 0x000fcc000bf05270 */
[----:B------:R-:W-:Y:S01]  /*2f50*/  PLOP3.LUT P1, PT, PT, PT, UP0, 0x80, 0x8 ;  /* 0x000000000008781c */ /* 0x000fe20003f2f008 */
[----:B------:R-:W-:Y:S01]  /*2f60*/  UISETP.NE.AND UP0, UPT, UR11, 0x1, UPT ;  /* 0x000000010b00788c */ /* 0x000fe2000bf05270 */
[----:B--2---:R-:W-:-:S04]  /*2f70*/  FFMA R26, R17, UR12, R12 ;  /* 0x0000000c111a7c23 */ /* 0x004fc8000800000c */
[----:B------:R-:W-:Y:S01]  /*2f80*/  FADD R17, R9, -R26 ;  /* 0x8000001a09117221 */ /* 0x000fe20000000000 */
[----:B------:R-:W-:-:S03]  /*2f90*/  FSETP.GEU.AND P0, PT, R26, 5, PT ;  /* 0x40a000001a00780b */ /* 0x000fc60003f0e000 */
[----:B0-----:R-:W-:Y:S01]  /*2fa0*/  FMUL R27, R17, -UR13 ;  /* 0x8000000d111b7c20 */ /* 0x001fe20008400000 */
[----:B------:R-:W-:-:S09]  /*2fb0*/  MOV R17, 0x437c0000 ;  /* 0x437c000000117802 */ /* 0x000fd20000000f00 */
[----:B------:R-:W-:Y:S01]  /*2fc0*/  @P0 FADD R0, R26, -5 ;  /* 0xc0a000001a000421 */ /* 0x000fe20000000000 */
[----:B------:R-:W-:Y:S01]  /*2fd0*/  @!P0 F2F.F64.F32 R24, R26 ;  /* 0x0000001a00188310 */ /* 0x000fe20000201800 */
[----:B------:R-:W-:Y:S01]  /*2fe0*/  @P0 IMAD.MOV.U32 R20, RZ, RZ, -0x2d0e5604 ;  /* 0xd2f1a9fcff140424 */ /* 0x000fe200078e00ff */
[----:B------:R-:W-:Y:S02]  /*2ff0*/  @P0 MOV R21, 0x3f50624d ;  /* 0x3f50624d00150802 */ /* 0x000fe40000000f00 */
[----:B------:R-:W-:Y:S02]  /*3000*/  @P0 MOV R18, 0x6a7ef9db ;  /* 0x6a7ef9db00120802 */ /* 0x000fe40000000f00 */
[----:B------:R-:W-:Y:S02]  /*3010*/  @P0 MOV R19, 0x3f9374bc ;  /* 0x3f9374bc00130802 */ /* 0x000fe40000000f00 */
[----:B------:R0:W2:Y:S02]  /*3020*/  @P0 F2F.F64.F32 R22, R0 ;  /* 0x0000000000160310 */ /* 0x0000a40000201800 */
[----:B0-----:R-:W-:-:S04]  /*3030*/  FFMA.SAT R0, R27, R8, 0.5 ;  /* 0x3f0000001b007423 */ /* 0x001fc80000002008 */
[----:B------:R-:W-:Y:S01]  /*3040*/  FFMA.RM R0, R0, R17, 12582913 ;  /* 0x4b40000100007423 */ /* 0x000fe20000004011 */
[----:B--2---:R-:W-:Y:S01]  /*3050*/  @P0 DFMA R18, R22, R20, R18 ;  /* 0x000000141612022b */ /* 0x004fe20000000012 */
[----:B------:R-:W-:Y:S01]  /*3060*/  @!P0 IMAD.MOV.U32 R22, RZ, RZ, -0x72474539 ;  /* 0x8db8bac7ff168424 */ /* 0x000fe200078e00ff */
[----:B------:R-:W-:Y:S02]  /*3070*/  @!P0 MOV R23, 0x3f56f006 ;  /* 0x3f56f00600178802 */ /* 0x000fe40000000f00 */
[----:B------:R-:W-:Y:S02]  /*3080*/  @!P0 MOV R20, 0xbc6a7efa ;  /* 0xbc6a7efa00148802 */ /* 0x000fe40000000f00 */
[----:B------:R-:W-:-:S06]  /*3090*/  @!P0 MOV R21, 0x3f889374 ;  /* 0x3f88937400158802 */ /* 0x000fcc0000000f00 */
[----:B------:R-:W-:Y:S01]  /*30a0*/  @!P0 DFMA R18, R24, R22, R20 ;  /* 0x000000161812822b */ /* 0x000fe20000000014 */
[----:B------:R-:W-:Y:S01]  /*30b0*/  ISETP.NE.AND P0, PT, RZ, UR5, PT ;  /* 0x00000005ff007c0c */ /* 0x000fe2000bf05270 */
[C---:B------:R-:W-:Y:S01]  /*30c0*/  FADD R20, R0.reuse, -12583039 ;  /* 0xcb40007f00147421 */ /* 0x040fe20000000000 */
[----:B------:R-:W-:-:S03]  /*30d0*/  SHF.L.U32 R0, R0, 0x17, RZ ;  /* 0x0000001700007819 */ /* 0x000fc600000006ff */
[----:B------:R-:W-:-:S04]  /*30e0*/  FFMA R20, R27, 1.4426950216293334961, -R20 ;  /* 0x3fb8aa3b1b147823 */ /* 0x000fc80000000814 */
[----:B------:R-:W-:-:S06]  /*30f0*/  FFMA R27, R27, 1.925963033500011079e-08, R20 ;  /* 0x32a570601b1b7823 */ /* 0x000fcc0000000014 */
[----:B------:R-:W0:Y:S02]  /*3100*/  MUFU.EX2 R27, R27 ;  /* 0x0000001b001b7308 */ /* 0x000e240000000800 */
[----:B0-----:R-:W-:-:S04]  /*3110*/  FMUL R0, R27, R0 ;  /* 0x000000001b007220 */ /* 0x001fc80000400000 */
[----:B------:R-:W-:Y:S01]  /*3120*/  FMUL R22, R0, R11 ;  /* 0x0000000b00167220 */ /* 0x000fe20000400000 */
[----:B------:R-:W-:-:S03]  /*3130*/  HFMA2 R0, -RZ, RZ, 1.984375, 0 ;  /* 0x3ff00000ff007431 */ /* 0x000fc600000001ff */
[----:B------:R-:W0:Y:S02]  /*3140*/  F2F.F64.F32 R20, R22 ;  /* 0x0000001600147310 */ /* 0x000e240000201800 */
[----:B------:R-:W-:Y:S01]  /*3150*/  FSEL R23, R0, 2, !P1 ;  /* 0x4000000000177808 */ /* 0x000fe20004800000 */
[----:B0-----:R-:W-:-:S03]  /*3160*/  DMUL R20, R20, R18 ;  /* 0x0000001214147228 */ /* 0x001fc60000000000 */
[----:B------:R-:W-:Y:S01]  /*3170*/  FSEL R19, R23, 1.875, P0 ;  /* 0x3ff0000017137808 */ /* 0x000fe20000000000 */
[----:B------:R-:W-:-:S06]  /*3180*/  IMAD.MOV.U32 R18, RZ, RZ, RZ ;  /* 0x000000ffff127224 */ /* 0x000fcc00078e00ff */
[----:B-1----:R-:W-:-:S06]  /*3190*/  DFMA R6, R20, R18, R6 ;  /* 0x000000121406722b */ /* 0x002fcc0000000006 */
[----:B------:R2:W3:Y:S01]  /*31a0*/  F2F.F32.F64 R27, R6 ;  /* 0x00000006001b7310 */ /* 0x0004e20000301000 */
[----:B------:R-:W-:Y:S05]  /*31b0*/  BRA.U !UP0, `(.L_x_21) ;  /* 0x0000000508307547 */ /* 0x000fea000b800000 */
[----:B------:R-:W-:-:S04]  /*31c0*/  UIADD3 UR6, UPT, UPT, UR5, 0x1, URZ ;  /* 0x0000000105067890 */ /* 0x000fc8000fffe0ff */
[----:B------:R-:W-:Y:S02]  /*31d0*/  UISETP.NE.AND UP0, UPT, UR6, UR10, UPT ;  /* 0x0000000a0600728c */ /* 0x000fe4000bf05270 */
[----:B--2---:R-:W-:-:S05]  /*31e0*/  I2FP.F32.U32 R7, UR6 ;  /* 0x0000000600077c45 */ /* 0x004fca0008201000 */
[----:B------:R-:W-:-:S04]  /*31f0*/  FFMA R26, R7, UR12, R12 ;  /* 0x0000000c071a7c23 */ /* 0x000fc8000800000c */
[----:B------:R-:W-:Y:S01]  /*3200*/  FADD R25, R9, -R26 ;  /* 0x8000001a09197221 */ /* 0x000fe20000000000 */
        /* <DEDUP_REMOVED lines=15> */
[----:B------:R-:W-:Y:S01]  /*3300*/  PLOP3.LUT P0, PT, PT, PT, UP0, 0x80, 0x8 ;  /* 0x000000000008781c */ /* 0x000fe20003f0f008 */
[----:B------:R-:W-:Y:S01]  /*3310*/  FFMA.SAT R6, R25, R8, 0.5 ;  /* 0x3f00000019067423 */ /* 0x000fe20000002008 */
[----:B------:R-:W-:-:S03]  /*3320*/  UISETP.NE.AND UP0, UPT, UR11, 0x2, UPT ;  /* 0x000000020b00788c */ /* 0x000fc6000bf05270 */
        /* <DEDUP_REMOVED lines=12> */
[----:B------:R-:W-:-:S06]  /*33f0*/  MOV R6, RZ ;  /* 0x000000ff00067202 */ /* 0x000fcc0000000f00 */
[----:B------:R-:W-:-:S06]  /*3400*/  DFMA R18, R22, R6, R18 ;  /* 0x000000061612722b */ /* 0x000fcc0000000012 */
[----:B------:R4:W0:Y:S01]  /*3410*/  F2F.F32.F64 R27, R18 ;  /* 0x00000012001b7310 */ /* 0x0008220000301000 */
[----:B------:R-:W-:Y:S05]  /*3420*/  BRA.U !UP0, `(.L_x_21) ;  /* 0x0000000108947547 */ /* 0x000fea000b800000 */
[----:B------:R-:W-:-:S04]  /*3430*/  UIADD3 UR5, UPT, UPT, UR5, 0x2, URZ ;  /* 0x0000000205057890 */ /* 0x000fc8000fffe0ff */
[----:B------:R-:W-:Y:S02]  /*3440*/  UISETP.NE.AND UP0, UPT, UR5, UR10, UPT ;  /* 0x0000000a0500728c */ /* 0x000fe4000bf05270 */
[----:B------:R-:W-:-:S05]  /*3450*/  I2FP.F32.U32 R7, UR5 ;  /* 0x0000000500077c45 */ /* 0x000fca0008201000 */
[----:B------:R-:W-:-:S04]  /*3460*/  FFMA R22, R7, UR12, R12 ;  /* 0x0000000c07167c23 */ /* 0x000fc8000800000c */
[----:B------:R-:W-:Y:S01]  /*3470*/  FADD R6, R9, -R22 ;  /* 0x8000001609067221 */ /* 0x000fe20000000000 */
[----:B------:R-:W-:-:S03]  /*3480*/  FSETP.GEU.AND P0, PT, R22, 5, PT ;  /* 0x40a000001600780b */ /* 0x000fc60003f0e000 */
[----:B------:R-:W-:-:S04]  /*3490*/  FMUL R7, R6, -UR13 ;  /* 0x8000000d06077c20 */ /* 0x000fc80008400000 */
[----:B------:R-:W-:-:S04]  /*34a0*/  FFMA.SAT R8, R7, R8, 0.5 ;  /* 0x3f00000007087423 */ /* 0x000fc80000002008 */
[----:B------:R-:W-:Y:S02]  /*34b0*/  FFMA.RM R17, R8, R17, 12582913 ;  /* 0x4b40000108117423 */ /* 0x000fe40000004011 */
[----:B------:R-:W-:Y:S01]  /*34c0*/  @P0 FADD R8, R22, -5 ;  /* 0xc0a0000016080421 */ /* 0x000fe20000000000 */
[----:B------:R-:W-:Y:S01]  /*34d0*/  @P0 MOV R24, 0x6a7ef9db ;  /* 0x6a7ef9db00180802 */ /* 0x000fe20000000f00 */
[C---:B------:R-:W-:Y:S01]  /*34e0*/  FADD R6, R17.reuse, -12583039 ;  /* 0xcb40007f11067421 */ /* 0x040fe20000000000 */
[----:B------:R-:W-:Y:S01]  /*34f0*/  SHF.L.U32 R17, R17, 0x17, RZ ;  /* 0x0000001711117819 */ /* 0x000fe200000006ff */
[----:B----4-:R-:W1:Y:S01]  /*3500*/  @P0 F2F.F64.F32 R18, R8 ;  /* 0x0000000800120310 */ /* 0x010e620000201800 */
[----:B------:R-:W-:Y:S01]  /*3510*/  @P0 MOV R25, 0x3f9374bc ;  /* 0x3f9374bc00190802 */ /* 0x000fe20000000f00 */
[----:B------:R-:W-:-:S04]  /*3520*/  FFMA R6, R7, 1.4426950216293334961, -R6 ;  /* 0x3fb8aa3b07067823 */ /* 0x000fc80000000806 */
[----:B------:R-:W-:Y:S01]  /*3530*/  FFMA R12, R7, 1.925963033500011079e-08, R6 ;  /* 0x32a57060070c7823 */ /* 0x000fe20000000006 */
[----:B------:R-:W-:Y:S01]  /*3540*/  @P0 IMAD.MOV.U32 R6, RZ, RZ, -0x2d0e5604 ;  /* 0xd2f1a9fcff060424 */ /* 0x000fe200078e00ff */
[----:B------:R-:W2:Y:S01]  /*3550*/  @!P0 F2F.F64.F32 R22, R22 ;  /* 0x0000001600168310 */ /* 0x000ea20000201800 */
[----:B------:R-:W-:-:S06]  /*3560*/  @P0 MOV R7, 0x3f50624d ;  /* 0x3f50624d00070802 */ /* 0x000fcc0000000f00 */
[----:B-1----:R-:W-:Y:S01]  /*3570*/  @P0 DFMA R24, R18, R6, R24 ;  /* 0x000000061218022b */ /* 0x002fe20000000018 */
[----:B------:R-:W1:Y:S01]  /*3580*/  MUFU.EX2 R12, R12 ;  /* 0x0000000c000c7308 */ /* 0x000e620000000800 */
[----:B------:R-:W-:Y:S01]  /*3590*/  @!P0 IMAD.MOV.U32 R6, RZ, RZ, -0x72474539 ;  /* 0x8db8bac7ff068424 */ /* 0x000fe200078e00ff */
[----:B------:R-:W-:Y:S02]  /*35a0*/  @!P0 MOV R7, 0x3f56f006 ;  /* 0x3f56f00600078802 */ /* 0x000fe40000000f00 */
[----:B------:R-:W-:Y:S02]  /*35b0*/  @!P0 MOV R18, 0xbc6a7efa ;  /* 0xbc6a7efa00128802 */ /* 0x000fe40000000f00 */
[----:B------:R-:W-:-:S06]  /*35c0*/  @!P0 MOV R19, 0x3f889374 ;  /* 0x3f88937400138802 */ /* 0x000fcc0000000f00 */
[----:B--2---:R-:W-:Y:S01]  /*35d0*/  @!P0 DFMA R24, R22, R6, R18 ;  /* 0x000000061618822b */ /* 0x004fe20000000012 */
[----:B------:R-:W-:Y:S01]  /*35e0*/  PLOP3.LUT P0, PT, PT, PT, UP0, 0x80, 0x8 ;  /* 0x000000000008781c */ /* 0x000fe20003f0f008 */
[----:B0-----:R-:W-:Y:S01]  /*35f0*/  F2F.F64.F32 R6, R27 ;  /* 0x0000001b00067310 */ /* 0x001fe20000201800 */
[----:B------:R-:W-:Y:S02]  /*3600*/  IMAD.MOV.U32 R18, RZ, RZ, RZ ;  /* 0x000000ffff127224 */ /* 0x000fe400078e00ff */
[----:B-1----:R-:W-:Y:S01]  /*3610*/  FMUL R20, R12, R17 ;  /* 0x000000110c147220 */ /* 0x002fe20000400000 */
[----:B------:R-:W-:-:S03]  /*3620*/  FSEL R19, R0, 2, !P0 ;  /* 0x4000000000137808 */ /* 0x000fc60004000000 */
[----:B------:R-:W-:-:S04]  /*3630*/  FMUL R17, R20, R11 ;  /* 0x0000000b14117220 */ /* 0x000fc80000400000 */
[----:B------:R-:W0:Y:S02]  /*3640*/  F2F.F64.F32 R20, R17 ;  /* 0x0000001100147310 */ /* 0x000e240000201800 */
[----:B0-----:R-:W-:-:S08]  /*3650*/  DMUL R20, R20, R24 ;  /* 0x0000001814147228 */ /* 0x001fd00000000000 */
[----:B------:R-:W-:-:S06]  /*3660*/  DFMA R6, R20, R18, R6 ;  /* 0x000000121406722b */ /* 0x000fcc0000000006 */
[----:B------:R0:W1:Y:S05]  /*3670*/  F2F.F32.F64 R27, R6 ;  /* 0x00000006001b7310 */ /* 0x00006a0000301000 */
.L_x_21:
[----:B------:R-:W3:Y:S01]  /*3680*/  LDCU UR5, c[0x0][0x38c] ;  /* 0x00007180ff0577ac */ /* 0x000ee20008000800 */
[----:B------:R-:W-:Y:S02]  /*3690*/  ISETP.NE.AND P1, PT, R10, UR4, PT ;  /* 0x000000040a007c0c */ /* 0x000fe4000bf25270 */
[----:B012---:R-:W-:Y:S02]  /*36a0*/  MOV R6, 0x3f800000 ;  /* 0x3f80000000067802 */ /* 0x007fe40000000f00 */
[----:B------:R-:W-:Y:S01]  /*36b0*/  ISETP.NE.AND P0, PT, RZ, UR4, PT ;  /* 0x00000004ff007c0c */ /* 0x000fe2000bf05270 */
[----:B------:R-:W-:Y:S01]  /*36c0*/  UIADD3 UR4, UPT, UPT, UR4, 0x1, URZ ;  /* 0x0000000104047890 */ /* 0x000fe2000fffe0ff */
[----:B------:R-:W-:-:S04]  /*36d0*/  FSEL R6, R6, 2, !P1 ;  /* 0x4000000006067808 */ /* 0x000fc80004800000 */
[----:B------:R-:W-:Y:S01]  /*36e0*/  FSEL R6, R6, 1, P0 ;  /* 0x3f80000006067808 */ /* 0x000fe20000000000 */
[----:B---3--:R-:W-:-:S04]  /*36f0*/  FFMA R0, R16, UR5, R27 ;  /* 0x0000000510007c23 */ /* 0x008fc8000800001b */
[----:B------:R-:W-:-:S04]  /*3700*/  FADD R0, R13, R0 ;  /* 0x000000000d007221 */ /* 0x000fc80000000000 */
[----:B------:R-:W-:-:S04]  /*3710*/  FMUL R7, R0, R11 ;  /* 0x0000000b00077220 */ /* 0x000fc80000400000 */
[----:B------:R-:W-:Y:S01]  /*3720*/  FFMA R2, R7, R6, R2 ;  /* 0x0000000607027223 */ /* 0x000fe20000000002 */
[----:B------:R-:W-:Y:S06]  /*3730*/  @P1 BRA `(.L_x_24) ;  /* 0xffffffe800f81947 */ /* 0x000fec000383ffff */
.L_x_15:
[----:B------:R-:W0:Y:S01]  /*3740*/  LDC R8, c[0x0][0x384] ;  /* 0x0000e100ff087b82 */ /* 0x000e220000000800 */
[----:B------:R-:W-:Y:S01]  /*3750*/  UMOV UR4, 0x9999999a ;  /* 0x9999999a00047882 */ /* 0x000fe20000000000 */
[----:B------:R-:W-:Y:S02]  /*3760*/  UMOV UR5, 0x3fb99999 ;  /* 0x3fb9999900057882 */ /* 0x000fe40000000000 */
[----:B------:R-:W-:Y:S01]  /*3770*/  DADD R12, R14, -UR4 ;  /* 0x800000040e0c7e29 */ /* 0x000fe20008000000 */
[----:B------:R-:W1:Y:S09]  /*3780*/  LDCU UR4, c[0x0][0x390] ;  /* 0x00007200ff0477ac */ /* 0x000e720008000800 */
[----:B------:R-:W1:Y:S08]  /*3790*/  F2F.F32.F64 R12, R12 ;  /* 0x0000000c000c7310 */ /* 0x000e700000301000 */
[----:B0-----:R-:W0:Y:S01]  /*37a0*/  MUFU.RCP R7, R8 ;  /* 0x0000000800077308 */ /* 0x001e220000001000 */
[----:B-1----:R-:W-:-:S07]  /*37b0*/  FADD R9, R12, -UR4 ;  /* 0x800000040c097e21 */ /* 0x002fce0008000000 */
        /* <DEDUP_REMOVED lines=8> */
[----:B----4-:R-:W-:Y:S02]  /*3840*/  MOV R19, R9 ;  /* 0x0000000900137202 */ /* 0x010fe40000000f00 */
[----:B------:R-:W-:-:S07]  /*3850*/  MOV R6, 0x3870 ;  /* 0x0000387000067802 */ /* 0x000fce0000000f00 */
[----:B0-----:R-:W-:Y:S05]  /*3860*/  CALL.REL.NOINC `($__internal_2_$__cuda_sm3x_div_rn_noftz_f32_slowpath) ;  /* 0x0000002000947944 */ /* 0x001fea0003c00000 */
.L_x_25:
        /* <DEDUP_REMOVED lines=11> */
[----:B------:R-:W-:-:S04]  /*3920*/  FFMA.SAT R6, R0, R13, 0.5 ;  /* 0x3f00000000067423 */ /* 0x000fc8000000200d */
[----:B------:R-:W-:Y:S01]  /*3930*/  FFMA.RM R8, R6, R15, 12582913 ;  /* 0x4b40000106087423 */ /* 0x000fe2000000400f */
[----:B------:R-:W-:-:S03]  /*3940*/  FADD R6, R16, R16 ;  /* 0x0000001010067221 */ /* 0x000fc60000000000 */
[----:B------:R-:W-:-:S04]  /*3950*/  FADD R7, R8, -12583039 ;  /* 0xcb40007f08077421 */ /* 0x000fc80000000000 */
[----:B------:R-:W-:-:S04]  /*3960*/  FFMA R7, R0, 1.4426950216293334961, -R7 ;  /* 0x3fb8aa3b00077823 */ /* 0x000fc80000000807 */
[----:B------:R-:W-:Y:S01]  /*3970*/  FFMA R11, R0, 1.925963033500011079e-08, R7 ;  /* 0x32a57060000b7823 */ /* 0x000fe20000000007 */
[----:B------:R-:W-:Y:S01]  /*3980*/  FFMA.SAT R0, R9, R13, 0.5 ;  /* 0x3f00000009007423 */ /* 0x000fe2000000200d */
[----:B------:R-:W-:Y:S02]  /*3990*/  SHF.L.U32 R13, R8, 0x17, RZ ;  /* 0x00000017080d7819 */ /* 0x000fe400000006ff */
[----:B------:R-:W0:Y:S01]  /*39a0*/  MUFU.EX2 R14, R11 ;  /* 0x0000000b000e7308 */ /* 0x000e220000000800 */
[----:B------:R-:W-:-:S04]  /*39b0*/  FFMA.RM R7, R0, R15, 12582913 ;  /* 0x4b40000100077423 */ /* 0x000fc8000000400f */
[----:B------:R-:W-:-:S03]  /*39c0*/  FADD R0, R7, -12583039 ;  /* 0xcb40007f07007421 */ /* 0x000fc60000000000 */
[----:B------:R-:W2:Y:S01]  /*39d0*/  MUFU.RCP R15, R6 ;  /* 0x00000006000f7308 */ /* 0x000ea20000001000 */
[----:B------:R-:W-:-:S04]  /*39e0*/  FFMA R0, R9, 1.4426950216293334961, -R0 ;  /* 0x3fb8aa3b09007823 */ /* 0x000fc80000000800 */
[----:B------:R-:W-:Y:S01]  /*39f0*/  FFMA R8, R9, 1.925963033500011079e-08, R0 ;  /* 0x32a5706009087823 */ /* 0x000fe20000000000 */
[----:B-1----:R-:W-:Y:S01]  /*3a00*/  FMUL R0, R17, R17 ;  /* 0x0000001111007220 */ /* 0x002fe20000400000 */
[----:B------:R-:W-:Y:S01]  /*3a10*/  SHF.L.U32 R9, R7, 0x17, RZ ;  /* 0x0000001707097819 */ /* 0x000fe200000006ff */
[----:B0-----:R-:W-:-:S03]  /*3a20*/  FFMA R13, R13, -R14, 1 ;  /* 0x3f8000000d0d7423 */ /* 0x001fc6000000080e */
[----:B------:R-:W0:Y:S01]  /*3a30*/  MUFU.EX2 R8, R8 ;  /* 0x0000000800087308 */ /* 0x000e220000000800 */
[----:B----4-:R-:W-:Y:S01]  /*3a40*/  FMUL R19, R0, R13 ;  /* 0x0000000d00137220 */ /* 0x010fe20000400000 */
[----:B--2---:R-:W-:-:S06]  /*3a50*/  FFMA R14, -R6, R15, 1 ;  /* 0x3f800000060e7423 */ /* 0x004fcc000000010f */
        /* <DEDUP_REMOVED lines=10> */
.L_x_27:
        /* <DEDUP_REMOVED lines=8> */
.L_x_29:
[----:B------:R-:W-:Y:S01]  /*3b80*/  MOV R7, R13 ;  /* 0x0000000d00077202 */ /* 0x000fe20000000f00 */
[----:B------:R-:W-:Y:S06]  /*3b90*/  BRA `(.L_x_30) ;  /* 0x0000000000107947 */ /* 0x000fec0003800000 */
.L_x_28:
[C---:B-1----:R-:W-:Y:S01]  /*3ba0*/  FMUL.FTZ R7, R11.reuse, R0 ;  /* 0x000000000b077220 */ /* 0x042fe20000410000 */
[----:B------:R-:W-:-:S03]  /*3bb0*/  FMUL.FTZ R6, R11, 0.5 ;  /* 0x3f0000000b067820 */ /* 0x000fc60000410000 */
[----:B------:R-:W-:-:S04]  /*3bc0*/  FFMA R0, -R7, R7, R0 ;  /* 0x0000000707007223 */ /* 0x000fc80000000100 */
[----:B------:R-:W-:-:S07]  /*3bd0*/  FFMA R7, R0, R6, R7 ;  /* 0x0000000600077223 */ /* 0x000fce0000000007 */
.L_x_30:
[----:B------:R-:W0:Y:S01]  /*3be0*/  LDC R13, c[0x0][0x384] ;  /* 0x0000e100ff0d7b82 */ /* 0x000e220000000800 */
[----:B------:R-:W-:Y:S02]  /*3bf0*/  HFMA2 R11, -RZ, RZ, 0, 0 ;  /* 0x00000000ff0b7431 */ /* 0x000fe400000001ff */
[----:B------:R-:W-:Y:S01]  /*3c00*/  FMUL R4, R4, R7 ;  /* 0x0000000704047220 */ /* 0x000fe20000400000 */
[----:B------:R-:W-:Y:S01]  /*3c10*/  UMOV UR4, URZ ;  /* 0x000000ff00047c82 */ /* 0x000fe20008000000 */
[----:B0-----:R-:W-:-:S07]  /*3c20*/  FMUL R13, R13, 0.5 ;  /* 0x3f0000000d0d7820 */ /* 0x001fce0000400000 */
.L_x_35:
[----:B------:R-:W0:Y:S01]  /*3c30*/  LDC R8, c[0x0][0x384] ;  /* 0x0000e100ff087b82 */ /* 0x000e220000000800 */
[----:B------:R-:W1:Y:S01]  /*3c40*/  LDCU UR5, c[0x0][0x390] ;  /* 0x00007200ff0577ac */ /* 0x000e620008000800 */
[----:B------:R-:W-:Y:S01]  /*3c50*/  I2FP.F32.U32 R15, UR4 ;  /* 0x00000004000f7c45 */ /* 0x000fe20008201000 */
[----:B0-----:R-:W0:Y:S04]  /*3c60*/  MUFU.RCP R7, R8 ;  /* 0x0000000800077308 */ /* 0x001e280000001000 */
[----:B-1----:R-:W-:-:S04]  /*3c70*/  FFMA R15, R15, R8, UR5 ;  /* 0x000000050f0f7e23 */ /* 0x002fc80008000008 */
[----:B------:R-:W-:-:S04]  /*3c80*/  FADD R19, R12, -R15 ;  /* 0x8000000f0c137221 */ /* 0x000fc80000000000 */
        /* <DEDUP_REMOVED lines=10> */
.L_x_31:
[----:B------:R-:W0:Y:S02]  /*3d30*/  F2I.TRUNC.NTZ R0, R0 ;  /* 0x0000000000007305 */ /* 0x000e24000020f100 */
[----:B0-----:R-:W-:Y:S01]  /*3d40*/  R2UR UR10, R0 ;  /* 0x00000000000a72ca */ /* 0x001fe200000e0000 */
[----:B------:R-:W-:-:S12]  /*3d50*/  IMAD.MOV.U32 R0, RZ, RZ, RZ ;  /* 0x000000ffff007224 */ /* 0x000fd800078e00ff */
        /* <DEDUP_REMOVED lines=8> */
[----:B------:R-:W-:Y:S01]  /*3de0*/  HFMA2 R0, -RZ, RZ, 0, 0 ;  /* 0x00000000ff007431 */ /* 0x000fe200000001ff */
[----:B------:R-:W-:Y:S01]  /*3df0*/  ULOP3.LUT UR5, UR6, 0xfffffffc, URZ, 0xc0, !UPT ;  /* 0xfffffffc06057892 */ /* 0x000fe2000f8ec0ff */
[----:B------:R-:W0:Y:S01]  /*3e00*/  LDCU UR14, c[0x0][0x384] ;  /* 0x00007080ff0e77ac */ /* 0x000e220008000800 */
[----:B------:R-:W1:Y:S01]  /*3e10*/  LDCU UR15, c[0x0][0x388] ;  /* 0x00007100ff0f77ac */ /* 0x000e620008000800 */
[----:B------:R-:W-:-:S09]  /*3e20*/  UMOV UR6, URZ ;  /* 0x000000ff00067c82 */ /* 0x000fd20008000000 */
.L_x_34:
[----:B--2---:R-:W-:Y:S01]  /*3e30*/  I2FP.F32.U32 R6, UR6 ;  /* 0x0000000600067c45 */ /* 0x004fe20008201000 */
[----:B------:R-:W-:Y:S01]  /*3e40*/  UIADD3 UR12, UPT, UPT, UR6, 0x1, URZ ;  /* 0x00000001060c7890 */ /* 0x000fe2000fffe0ff */
[----:B------:R-:W-:Y:S01]  /*3e50*/  MOV R22, 0x3bbb989d ;  /* 0x3bbb989d00167802 */ /* 0x000fe20000000f00 */
[----:B------:R-:W-:Y:S01]  /*3e60*/  UISETP.NE.AND UP0, UPT, UR6, UR10, UPT ;  /* 0x0000000a0600728c */ /* 0x000fe2000bf05270 */
[----:B------:R-:W-:Y:S01]  /*3e70*/  MOV R8, 0x437c0000 ;  /* 0x437c000000087802 */ /* 0x000fe20000000f00 */
[----:B0-----:R-:W-:Y:S01]  /*3e80*/  FFMA R25, R6, UR14, R15 ;  /* 0x0000000e06197c23 */ /* 0x001fe2000800000f */
[----:B------:R-:W-:Y:S01]  /*3e90*/  UIADD3 UR13, UPT, UPT, UR6, 0x2, URZ ;  /* 0x00000002060d7890 */ /* 0x000fe2000fffe0ff */
[----:B------:R-:W-:Y:S02]  /*3ea0*/  I2FP.F32.U32 R26, UR12 ;  /* 0x0000000c001a7c45 */ /* 0x000fe40008201000 */
[----:B------:R-:W-:Y:S01]  /*3eb0*/  FADD R6, R12, -R25 ;  /* 0x800000190c067221 */ /* 0x000fe20000000000 */
[----:B------:R-:W-:-:S02]  /*3ec0*/  FSETP.GEU.AND P0, PT, R25, 5, PT ;  /* 0x40a000001900780b */ /* 0x000fc40003f0e000 */
[----:B------:R-:W-:Y:S01]  /*3ed0*/  FFMA R23, R26, UR14, R15 ;  /* 0x0000000e1a177c23 */ /* 0x000fe2000800000f */
[----:B-1----:R-:W-:Y:S01]  /*3ee0*/  FMUL R7, R6, -UR15 ;  /* 0x8000000f06077c20 */ /* 0x002fe20008400000 */
[----:B------:R-:W-:Y:S01]  /*3ef0*/  PLOP3.LUT P2, PT, PT, PT, UP0, 0x80, 0x8 ;  /* 0x000000000008781c */ /* 0x000fe20003f4f008 */
[----:B------:R-:W-:Y:S02]  /*3f00*/  UISETP.NE.AND UP0, UPT, UR12, UR10, UPT ;  /* 0x0000000a0c00728c */ /* 0x000fe4000bf05270 */
[----:B------:R-:W-:Y:S01]  /*3f10*/  FFMA.SAT R17, R7, R22, 0.5 ;  /* 0x3f00000007117423 */ /* 0x000fe20000002016 */
[----:B------:R-:W-:Y:S01]  /*3f20*/  FSETP.GEU.AND P1, PT, R23, 5, PT ;  /* 0x40a000001700780b */ /* 0x000fe20003f2e000 */
[----:B------:R-:W-:Y:S02]  /*3f30*/  UIADD3 UR12, UPT, UPT, UR6, 0x3, URZ ;  /* 0x00000003060c7890 */ /* 0x000fe4000fffe0ff */
[----:B------:R-:W-:Y:S02]  /*3f40*/  FFMA.RM R14, R17, R8, 12582913 ;  /* 0x4b400001110e7423 */ /* 0x000fe40000004008 */
[----:B------:R0:W1:Y:S01]  /*3f50*/  @!P0 F2F.F64.F32 R20, R25 ;  /* 0x0000001900148310 */ /* 0x0000620000201800 */
[----:B------:R-:W-:Y:S01]  /*3f60*/  @!P0 MOV R17, 0x3f56f006 ;  /* 0x3f56f00600118802 */ /* 0x000fe20000000f00 */
[----:B------:R-:W-:Y:S01]  /*3f70*/  FADD R6, R14, -12583039 ;  /* 0xcb40007f0e067421 */ /* 0x000fe20000000000 */
[----:B------:R-:W-:-:S02]  /*3f80*/  @!P0 MOV R18, 0xbc6a7efa ;  /* 0xbc6a7efa00128802 */ /* 0x000fc40000000f00 */
[----:B------:R-:W-:Y:S01]  /*3f90*/  @!P0 MOV R19, 0x3f889374 ;  /* 0x3f88937400138802 */ /* 0x000fe20000000f00 */
[----:B------:R-:W-:Y:S01]  /*3fa0*/  FFMA R16, R7, 1.4426950216293334961, -R6 ;  /* 0x3fb8aa3b07107823 */ /* 0x000fe20000000806 */
[----:B------:R-:W-:Y:S01]  /*3fb0*/  @P0 FADD R6, R25, -5 ;  /* 0xc0a0000019060421 */ /* 0x000fe20000000000 */
[----:B0-----:R-:W-:Y:S01]  /*3fc0*/  FADD R25, R12, -R23 ;  /* 0x800000170c197221 */ /* 0x001fe20000000000 */
[----:B------:R-:W-:Y:S01]  /*3fd0*/  @P1 MOV R27, 0x3f50624d ;  /* 0x3f50624d001b1802 */ /* 0x000fe20000000f00 */
[----:B------:R-:W-:Y:S01]  /*3fe0*/  FFMA R24, R7, 1.925963033500011079e-08, R16 ;  /* 0x32a5706007187823 */ /* 0x000fe20000000010 */
[----:B------:R-:W-:Y:S02]  /*3ff0*/  @!P0 IMAD.MOV.U32 R16, RZ, RZ, -0x72474539 ;  /* 0x8db8bac7ff108424 */ /* 0x000fe400078e00ff */
[----:B------:R-:W-:Y:S01]  /*4000*/  FMUL R25, R25, -UR15 ;  /* 0x8000000f19197c20 */ /* 0x000fe20008400000 */
[----:B------:R-:W0:Y:S03]  /*4010*/  @P0 F2F.F64.F32 R6, R6 ;  /* 0x0000000600060310 */ /* 0x000e260000201800 */
[----:B-1----:R-:W-:Y:S01]  /*4020*/  @!P0 DFMA R16, R20, R16, R18 ;  /* 0x000000101410822b */ /* 0x002fe20000000012 */
[----:B------:R-:W-:Y:S01]  /*4030*/  @P0 IMAD.MOV.U32 R18, RZ, RZ, -0x2d0e5604 ;  /* 0xd2f1a9fcff120424 */ /* 0x000fe200078e00ff */
[----:B------:R-:W-:-:S03]  /*4040*/  @P0 MOV R19, 0x3f50624d ;  /* 0x3f50624d00130802 */ /* 0x000fc60000000f00 */
[----:B------:R-:W1:Y:S01]  /*4050*/  MUFU.EX2 R24, R24 ;  /* 0x0000001800187308 */ /* 0x000e620000000800 */
[----:B------:R-:W-:Y:S02]  /*4060*/  @P0 MOV R20, 0x6a7ef9db ;  /* 0x6a7ef9db00140802 */ /* 0x000fe40000000f00 */
[----:B------:R-:W-:-:S06]  /*4070*/  @P0 MOV R21, 0x3f9374bc ;  /* 0x3f9374bc00150802 */ /* 0x000fcc0000000f00 */
[----:B0-----:R-:W-:Y:S01]  /*4080*/  @P0 DFMA R16, R6, R18, R20 ;  /* 0x000000120610022b */ /* 0x001fe20000000014 */
[----:B------:R-:W-:Y:S01]  /*4090*/  ISETP.NE.AND P0, PT, RZ, UR6, PT ;  /* 0x00000006ff007c0c */ /* 0x000fe2000bf05270 */
[----:B------:R-:W-:Y:S01]  /*40a0*/  FFMA.SAT R19, R25, R22, 0.5 ;  /* 0x3f00000019137423 */ /* 0x000fe20000002016 */
[----:B------:R-:W-:Y:S01]  /*40b0*/  IMAD.SHL.U32 R7, R14, 0x800000, RZ ;  /* 0x008000000e077824 */ /* 0x000fe200078e00ff */
[----:B------:R-:W-:Y:S02]  /*40c0*/  UIADD3 UR6, UPT, UPT, UR6, 0x4, URZ ;  /* 0x0000000406067890 */ /* 0x000fe4000fffe0ff */
[----:B------:R-:W-:Y:S01]  /*40d0*/  FFMA.RM R14, R19, R8, 12582913 ;  /* 0x4b400001130e7423 */ /* 0x000fe20000004008 */
[----:B-1----:R-:W-:Y:S01]  /*40e0*/  FMUL R18, R24, R7 ;  /* 0x0000000718127220 */ /* 0x002fe20000400000 */
[----:B------:R-:W-:Y:S02]  /*40f0*/  MOV R24, 0x3ff00000 ;  /* 0x3ff0000000187802 */ /* 0x000fe40000000f00 */
[----:B------:R-:W-:Y:S01]  /*4100*/  FADD R20, R14, -12583039 ;  /* 0xcb40007f0e147421 */ /* 0x000fe20000000000 */
[----:B---3--:R0:W-:Y:S01]  /*4110*/  F2F.F64.F32 R6, R0 ;  /* 0x0000000000067310 */ /* 0x0081e20000201800 */
[----:B------:R-:W-:Y:S01]  /*4120*/  FMUL R26, R18, R13 ;  /* 0x0000000d121a7220 */ /* 0x000fe20000400000 */
[----:B------:R-:W-:Y:S01]  /*4130*/  SHF.L.U32 R14, R14, 0x17, RZ ;  /* 0x000000170e0e7819 */ /* 0x000fe200000006ff */
[----:B------:R-:W-:-:S04]  /*4140*/  FFMA R18, R25, 1.4426950216293334961, -R20 ;  /* 0x3fb8aa3b19127823 */ /* 0x000fc80000000814 */
[----:B------:R-:W-:Y:S01]  /*4150*/  FFMA R25, R25, 1.925963033500011079e-08, R18 ;  /* 0x32a5706019197823 */ /* 0x000fe20000000012 */
[----:B------:R1:W2:Y:S01]  /*4160*/  F2F.F64.F32 R20, R26 ;  /* 0x0000001a00147310 */ /* 0x0002a20000201800 */
[----:B0-----:R-:W-:Y:S01]  /*4170*/  FSEL R0, R24, 2, !P2 ;  /* 0x4000000018007808 */ /* 0x001fe20005000000 */
[----:B------:R-:W-:-:S06]  /*4180*/  @P1 FADD R18, R23, -5 ;  /* 0xc0a0000017121421 */ /* 0x000fcc0000000000 */
[----:B------:R-:W0:Y:S01]  /*4190*/  MUFU.EX2 R25, R25 ;  /* 0x0000001900197308 */ /* 0x000e220000000800 */
[----:B-1----:R-:W-:Y:S01]  /*41a0*/  @P1 MOV R26, 0xd2f1a9fc ;  /* 0xd2f1a9fc001a1802 */ /* 0x002fe20000000f00 */
[----:B--2---:R-:W-:-:S06]  /*41b0*/  DMUL R20, R20, R16 ;  /* 0x0000001014147228 */ /* 0x004fcc0000000000 */
[----:B------:R-:W1:Y:S01]  /*41c0*/  @P1 F2F.F64.F32 R18, R18 ;  /* 0x0000001200121310 */ /* 0x000e620000201800 */
[----:B------:R-:W-:Y:S02]  /*41d0*/  FSEL R17, R0, 1.875, P0 ;  /* 0x3ff0000000117808 */ /* 0x000fe40000000000 */
[----:B------:R-:W-:Y:S02]  /*41e0*/  MOV R16, RZ ;  /* 0x000000ff00107202 */ /* 0x000fe40000000f00 */
[----:B------:R-:W-:Y:S02]  /*41f0*/  I2FP.F32.U32 R0, UR13 ;  /* 0x0000000d00007c45 */ /* 0x000fe40008201000 */
[----:B------:R-:W-:Y:S01]  /*4200*/  PLOP3.LUT P0, PT, PT, PT, UP0, 0x80, 0x8 ;  /* 0x000000000008781c */ /* 0x000fe20003f0f008 */
[----:B------:R-:W-:Y:S01]  /*4210*/  UISETP.NE.AND UP0, UPT, UR13, UR10, UPT ;  /* 0x0000000a0d00728c */ /* 0x000fe2000bf05270 */
[----:B------:R-:W-:Y:S01]  /*4220*/  DFMA R6, R20, R16, R6 ;  /* 0x000000101406722b */ /* 0x000fe20000000006 */
[----:B0-----:R-:W-:Y:S01]  /*4230*/  FMUL R14, R25, R14 ;  /* 0x0000000e190e7220 */ /* 0x001fe20000400000 */
[----:B------:R-:W0:Y:S01]  /*4240*/  @!P1 F2F.F64.F32 R20, R23 ;  /* 0x0000001700149310 */ /* 0x000e220000201800 */
[----:B------:R-:W-:Y:S01]  /*4250*/  @P1 MOV R16, 0x6a7ef9db ;  /* 0x6a7ef9db00101802 */ /* 0x000fe20000000f00 */
[----:B------:R-:W-:-:S02]  /*4260*/  @P1 IMAD.MOV.U32 R17, RZ, RZ, 0x3f9374bc ;  /* 0x3f9374bcff111424 */ /* 0x000fc400078e00ff */
[----:B------:R-:W-:-:S04]  /*4270*/  FMUL R14, R14, R13 ;  /* 0x0000000d0e0e7220 */ /* 0x000fc80000400000 */
[----:B------:R-:W2:Y:S01]  /*4280*/  F2F.F32.F64 R6, R6 ;  /* 0x0000000600067310 */ /* 0x000ea20000301000 */
[----:B-1----:R-:W-:Y:S01]  /*4290*/  @P1 DFMA R28, R18, R26, R16 ;  /* 0x0000001a121c122b */ /* 0x002fe20000000010 */
[----:B------:R-:W-:Y:S01]  /*42a0*/  @!P1 IMAD.MOV.U32 R18, RZ, RZ, -0x72474539 ;  /* 0x8db8bac7ff129424 */ /* 0x000fe200078e00ff */
[----:B------:R-:W-:Y:S02]  /*42b0*/  @!P1 MOV R19, 0x3f56f006 ;  /* 0x3f56f00600139802 */ /* 0x000fe40000000f00 */
[----:B------:R-:W-:Y:S02]  /*42c0*/  @!P1 MOV R16, 0xbc6a7efa ;  /* 0xbc6a7efa00109802 */ /* 0x000fe40000000f00 */
[----:B------:R-:W-:Y:S01]  /*42d0*/  @!P1 MOV R17, 0x3f889374 ;  /* 0x3f88937400119802 */ /* 0x000fe20000000f00 */
[----:B------:R-:W1:Y:S05]  /*42e0*/  F2F.F64.F32 R26, R14 ;  /* 0x0000000e001a7310 */ /* 0x000e6a0000201800 */
[----:B0-----:R-:W-:Y:S01]  /*42f0*/  @!P1 DFMA R28, R20, R18, R16 ;  /* 0x00000012141c922b */ /* 0x001fe20000000010 */
[----:B------:R-:W-:-:S02]  /*4300*/  FFMA R21, R0, UR14, R15 ;  /* 0x0000000e00157c23 */ /* 0x000fc4000800000f */
[----:B--2---:R-:W0:Y:S01]  /*4310*/  F2F.F64.F32 R6, R6 ;  /* 0x0000000600067310 */ /* 0x004e220000201800 */
[----:B------:R-:W-:Y:S01]  /*4320*/  FSEL R17, R24, 2, !P0 ;  /* 0x4000000018117808 */ /* 0x000fe20004000000 */
[----:B------:R-:W-:Y:S02]  /*4330*/  IMAD.MOV.U32 R16, RZ, RZ, RZ ;  /* 0x000000ffff107224 */ /* 0x000fe400078e00ff */
[----:B------:R-:W-:Y:S01]  /*4340*/  FADD R19, R12, -R21 ;  /* 0x800000150c137221 */ /* 0x000fe20000000000 */
[----:B------:R-:W-:Y:S02]  /*4350*/  I2FP.F32.U32 R0, UR12 ;  /* 0x0000000c00007c45 */ /* 0x000fe40008201000 */
[----:B------:R-:W-:Y:S01]  /*4360*/  FSETP.GEU.AND P0, PT, R21, 5, PT ;  /* 0x40a000001500780b */ /* 0x000fe20003f0e000 */
[----:B------:R-:W-:Y:S01]  /*4370*/  FMUL R19, R19, -UR15 ;  /* 0x8000000f13137c20 */ /* 0x000fe20008400000 */
[----:B-1----:R-:W-:Y:S01]  /*4380*/  DMUL R26, R26, R28 ;  /* 0x0000001c1a1a7228 */ /* 0x002fe20000000000 */
[----:B------:R-:W-:-:S02]  /*4390*/  FFMA R25, R0, UR14, R15 ;  /* 0x0000000e00197c23 */ /* 0x000fc4000800000f */
[----:B------:R-:W-:-:S03]  /*43a0*/  FFMA.SAT R23, R19, R22, 0.5 ;  /* 0x3f00000013177423 */ /* 0x000fc60000002016 */
[----:B------:R-:W-:Y:S01]  /*43b0*/  FSETP.GEU.AND P1, PT, R25, 5, PT ;  /* 0x40a000001900780b */ /* 0x000fe20003f2e000 */
[----:B------:R-:W-:Y:S01]  /*43c0*/  FFMA.RM R14, R23, R8, 12582913 ;  /* 0x4b400001170e7423 */ /* 0x000fe20000004008 */
[----:B0-----:R-:W-:Y:S01]  /*43d0*/  DFMA R6, R26, R16, R6 ;  /* 0x000000101a06722b */ /* 0x001fe20000000006 */
[----:B------:R-:W-:Y:S02]  /*43e0*/  FADD R17, R12, -R25 ;  /* 0x800000190c117221 */ /* 0x000fe40000000000 */
[----:B------:R-:W-:Y:S02]  /*43f0*/  FADD R16, R14, -12583039 ;  /* 0xcb40007f0e107421 */ /* 0x000fe40000000000 */
[----:B------:R-:W-:Y:S02]  /*4400*/  FMUL R23, R17, -UR15 ;  /* 0x8000000f11177c20 */ /* 0x000fe40008400000 */
[----:B------:R-:W-:Y:S01]  /*4410*/  FFMA R16, R19, 1.4426950216293334961, -R16 ;  /* 0x3fb8aa3b13107823 */ /* 0x000fe20000000810 */
[----:B------:R0:W-:Y:S01]  /*4420*/  F2F.F32.F64 R0, R6 ;  /* 0x0000000600007310 */ /* 0x0001e20000301000 */
[----:B------:R-:W-:-:S02]  /*4430*/  FFMA.SAT R17, R23, R22, 0.5 ;  /* 0x3f00000017117423 */ /* 0x000fc40000002016 */
[----:B------:R-:W-:Y:S01]  /*4440*/  FFMA R18, R19, 1.925963033500011079e-08, R16 ;  /* 0x32a5706013127823 */ /* 0x000fe20000000010 */
[----:B------:R-:W-:Y:S01]  /*4450*/  @P0 FADD R16, R21, -5 ;  /* 0xc0a0000015100421 */ /* 0x000fe20000000000 */
[----:B------:R-:W-:Y:S01]  /*4460*/  SHF.L.U32 R19, R14, 0x17, RZ ;  /* 0x000000170e137819 */ /* 0x000fe200000006ff */
[----:B------:R-:W-:Y:S01]  /*4470*/  FFMA.RM R8, R17, R8, 12582913 ;  /* 0x4b40000111087423 */ /* 0x000fe20000004008 */
[----:B------:R-:W-:Y:S02]  /*4480*/  @P0 MOV R22, 0xd2f1a9fc ;  /* 0xd2f1a9fc00160802 */ /* 0x000fe40000000f00 */
[----:B------:R-:W1:Y:S01]  /*4490*/  MUFU.EX2 R18, R18 ;  /* 0x0000001200127308 */ /* 0x000e620000000800 */
[----:B------:R-:W-:Y:S01]  /*44a0*/  FADD R20, R8, -12583039 ;  /* 0xcb40007f08147421 */ /* 0x000fe20000000000 */
[----:B0-----:R-:W-:Y:S01]  /*44b0*/  @P0 IMAD.MOV.U32 R6, RZ, RZ, 0x6a7ef9db ;  /* 0x6a7ef9dbff060424 */ /* 0x001fe200078e00ff */
[----:B------:R-:W-:Y:S02]  /*44c0*/  @P0 MOV R7, 0x3f9374bc ;  /* 0x3f9374bc00070802 */ /* 0x000fe40000000f00 */
[----:B------:R-:W-:-:S03]  /*44d0*/  FFMA R20, R23, 1.4426950216293334961, -R20 ;  /* 0x3fb8aa3b17147823 */ /* 0x000fc60000000814 */
[----:B------:R-:W0:Y:S01]  /*44e0*/  @P0 F2F.F64.F32 R16, R16 ;  /* 0x0000001000100310 */ /* 0x000e220000201800 */
[----:B------:R-:W-:Y:S01]  /*44f0*/  FFMA R27, R23, 1.925963033500011079e-08, R20 ;  /* 0x32a57060171b7823 */ /* 0x000fe20000000014 */
[----:B------:R-:W-:-:S06]  /*4500*/  @P0 MOV R23, 0x3f50624d ;  /* 0x3f50624d00170802 */ /* 0x000fcc0000000f00 */
[----:B------:R-:W2:Y:S01]  /*4510*/  @!P0 F2F.F64.F32 R20, R21 ;  /* 0x0000001500148310 */ /* 0x000ea20000201800 */
[----:B-1----:R-:W-:-:S04]  /*4520*/  FMUL R18, R18, R19 ;  /* 0x0000001312127220 */ /* 0x002fc80000400000 */
[----:B------:R-:W-:Y:S01]  /*4530*/  FMUL R26, R18, R13 ;  /* 0x0000000d121a7220 */ /* 0x000fe20000400000 */
[----:B0-----:R-:W-:Y:S02]  /*4540*/  @P0 DFMA R22, R16, R22, R6 ;  /* 0x000000161016022b */ /* 0x001fe40000000006 */
[----:B------:R0:W1:Y:S01]  /*4550*/  MUFU.EX2 R14, R27 ;  /* 0x0000001b000e7308 */ /* 0x0000620000000800 */
[----:B------:R-:W-:Y:S01]  /*4560*/  @!P0 MOV R6, 0x8db8bac7 ;  /* 0x8db8bac700068802 */ /* 0x000fe20000000f00 */
[----:B------:R-:W-:Y:S01]  /*4570*/  @!P0 IMAD.MOV.U32 R16, RZ, RZ, -0x43958106 ;  /* 0xbc6a7efaff108424 */ /* 0x000fe200078e00ff */
[----:B------:R-:W-:Y:S02]  /*4580*/  @!P0 MOV R7, 0x3f56f006 ;  /* 0x3f56f00600078802 */ /* 0x000fe40000000f00 */
[----:B------:R-:W-:-:S03]  /*4590*/  @!P0 MOV R17, 0x3f889374 ;  /* 0x3f88937400118802 */ /* 0x000fc60000000f00 */
[----:B------:R-:W3:Y:S01]  /*45a0*/  F2F.F64.F32 R18, R26 ;  /* 0x0000001a00127310 */ /* 0x000ee20000201800 */
[----:B0-----:R-:W-:Y:S02]  /*45b0*/  SHF.L.U32 R27, R8, 0x17, RZ ;  /* 0x00000017081b7819 */ /* 0x001fe400000006ff */
[----:B--2---:R-:W-:Y:S01]  /*45c0*/  @!P0 DFMA R22, R20, R6, R16 ;  /* 0x000000061416822b */ /* 0x004fe20000000010 */
[----:B------:R-:W-:Y:S01]  /*45d0*/  PLOP3.LUT P0, PT, PT, PT, UP0, 0x80, 0x8 ;  /* 0x000000000008781c */ /* 0x000fe20003f0f008 */
[----:B------:R-:W-:Y:S01]  /*45e0*/  @P1 FADD R6, R25, -5 ;  /* 0xc0a0000019061421 */ /* 0x000fe20000000000 */
[----:B------:R-:W-:Y:S02]  /*45f0*/  UISETP.NE.AND UP0, UPT, UR12, UR10, UPT ;  /* 0x0000000a0c00728c */ /* 0x000fe4000bf05270 */
[----:B------:R-:W0:Y:S01]  /*4600*/  F2F.F64.F32 R16, R0 ;  /* 0x0000000000107310 */ /* 0x000e220000201800 */
[----:B-1----:R-:W-:-:S04]  /*4610*/  FMUL R14, R14, R27 ;  /* 0x0000001b0e0e7220 */ /* 0x002fc80000400000 */
[----:B------:R-:W-:Y:S01]  /*4620*/  FMUL R14, R14, R13 ;  /* 0x0000000d0e0e7220 */ /* 0x000fe20000400000 */
[----:B---3--:R-:W-:Y:S02]  /*4630*/  DMUL R22, R18, R22 ;  /* 0x0000001612167228 */ /* 0x008fe40000000000 */
[----:B------:R-:W1:Y:S01]  /*4640*/  @P1 F2F.F64.F32 R6, R6 ;  /* 0x0000000600061310 */ /* 0x000e620000201800 */
[----:B------:R-:W-:Y:S02]  /*4650*/  FSEL R19, R24, 2, !P0 ;  /* 0x4000000018137808 */ /* 0x000fe40004000000 */
[----:B------:R-:W-:Y:S02]  /*4660*/  MOV R18, RZ ;  /* 0x000000ff00127202 */ /* 0x000fe40000000f00 */
[----:B------:R-:W-:Y:S01]  /*4670*/  PLOP3.LUT P0, PT, PT, PT, UP0, 0x80, 0x8 ;  /* 0x000000000008781c */ /* 0x000fe20003f0f008 */
[----:B------:R-:W-:Y:S02]  /*4680*/  UISETP.NE.AND UP0, UPT, UR6, UR5, UPT ;  /* 0x000000050600728c */ /* 0x000fe4000bf05270 */
[----:B------:R2:W3:Y:S01]  /*4690*/  @!P1 F2F.F64.F32 R20, R25 ;  /* 0x0000001900149310 */ /* 0x0004e20000201800 */
[----:B0-----:R-:W-:Y:S01]  /*46a0*/  DFMA R16, R22, R18, R16 ;  /* 0x000000121610722b */ /* 0x001fe20000000010 */
[----:B------:R-:W-:Y:S01]  /*46b0*/  @P1 IMAD.MOV.U32 R22, RZ, RZ, -0x2d0e5604 ;  /* 0xd2f1a9fcff161424 */ /* 0x000fe200078e00ff */
[----:B------:R-:W-:-:S02]  /*46c0*/  @P1 MOV R23, 0x3f50624d ;  /* 0x3f50624d00171802 */ /* 0x000fc40000000f00 */
[----:B------:R-:W-:Y:S02]  /*46d0*/  @P1 MOV R18, 0x6a7ef9db ;  /* 0x6a7ef9db00121802 */ /* 0x000fe40000000f00 */
[----:B------:R-:W-:Y:S02]  /*46e0*/  @P1 MOV R19, 0x3f9374bc ;  /* 0x3f9374bc00131802 */ /* 0x000fe40000000f00 */
[----:B--2---:R-:W-:Y:S02]  /*46f0*/  FSEL R25, R24, 2, !P0 ;  /* 0x4000000018197808 */ /* 0x004fe40004000000 */
[----:B------:R-:W0:Y:S01]  /*4700*/  F2F.F32.F64 R16, R16 ;  /* 0x0000001000107310 */ /* 0x000e220000301000 */
[----:B------:R-:W-:Y:S01]  /*4710*/  IMAD.MOV.U32 R24, RZ, RZ, RZ ;  /* 0x000000ffff187224 */ /* 0x000fe200078e00ff */
[----:B-1----:R-:W-:Y:S01]  /*4720*/  @P1 DFMA R26, R6, R22, R18 ;  /* 0x00000016061a122b */ /* 0x002fe20000000012 */
[----:B------:R-:W-:Y:S01]  /*4730*/  @!P1 IMAD.MOV.U32 R6, RZ, RZ, -0x72474539 ;  /* 0x8db8bac7ff069424 */ /* 0x000fe200078e00ff */
[----:B------:R-:W-:-:S04]  /*4740*/  @!P1 MOV R7, 0x3f56f006 ;  /* 0x3f56f00600079802 */ /* 0x000fc80000000f00 */
[----:B------:R-:W1:Y:S01]  /*4750*/  F2F.F64.F32 R22, R14 ;  /* 0x0000000e00167310 */ /* 0x000e620000201800 */
[----:B------:R-:W-:Y:S02]  /*4760*/  @!P1 MOV R18, 0xbc6a7efa ;  /* 0xbc6a7efa00129802 */ /* 0x000fe40000000f00 */
[----:B------:R-:W-:-:S06]  /*4770*/  @!P1 MOV R19, 0x3f889374 ;  /* 0x3f88937400139802 */ /* 0x000fcc0000000f00 */
[----:B---3--:R-:W-:Y:S01]  /*4780*/  @!P1 DFMA R26, R20, R6, R18 ;  /* 0x00000006141a922b */ /* 0x008fe20000000012 */
[----:B0-----:R-:W0:Y:S07]  /*4790*/  F2F.F64.F32 R6, R16 ;  /* 0x0000001000067310 */ /* 0x001e2e0000201800 */
[----:B-1----:R-:W-:-:S08]  /*47a0*/  DMUL R22, R22, R26 ;  /* 0x0000001a16167228 */ /* 0x002fd00000000000 */
[----:B0-----:R-:W-:-:S06]  /*47b0*/  DFMA R6, R22, R24, R6 ;  /* 0x000000181606722b */ /* 0x001fcc0000000006 */
[----:B------:R2:W3:Y:S01]  /*47c0*/  F2F.F32.F64 R0, R6 ;  /* 0x0000000600007310 */ /* 0x0004e20000301000 */
[----:B------:R-:W-:Y:S05]  /*47d0*/  BRA.U UP0, `(.L_x_34) ;  /* 0xfffffff500947547 */ /* 0x000fea000b83ffff */
[----:B--23--:R0:W1:Y:S02]  /*47e0*/  F2F.F64.F32 R6, R0 ;  /* 0x0000000000067310 */ /* 0x00c0640000201800 */
.L_x_33:
[----:B------:R-:W-:-:S09]  /*47f0*/  UISETP.NE.AND UP0, UPT, UR11, URZ, UPT ;  /* 0x000000ff0b00728c */ /* 0x000fd2000bf05270 */
[----:B------:R-:W-:Y:S05]  /*4800*/  BRA.U !UP0, `(.L_x_32) ;  /* 0x0000000508e07547 */ /* 0x000fea000b800000 */
[----:B------:R-:W2:Y:S01]  /*4810*/  LDCU UR12, c[0x0][0x384] ;  /* 0x00007080ff0c77ac */ /* 0x000ea20008000800 */
[----:B0-----:R-:W-:Y:S01]  /*4820*/  I2FP.F32.U32 R0, UR5 ;  /* 0x0000000500007c45 */ /* 0x001fe20008201000 */
[----:B------:R-:W-:Y:S01]  /*4830*/  HFMA2 R24, -RZ, RZ, 3.7421875, 0 ;  /* 0x437c0000ff187431 */ /* 0x000fe200000001ff */
[----:B------:R-:W-:Y:S01]  /*4840*/  MOV R14, 0x3bbb989d ;  /* 0x3bbb989d000e7802 */ /* 0x000fe20000000f00 */
[----:B------:R-:W0:Y:S01]  /*4850*/  LDCU UR13, c[0x0][0x388] ;  /* 0x00007100ff0d77ac */ /* 0x000e220008000800 */
[----:B------:R-:W-:-:S06]  /*4860*/  UISETP.NE.AND UP0, UPT, UR5, UR10, UPT ;  /* 0x0000000a0500728c */ /* 0x000fcc000bf05270 */
[----:B------:R-:W-:Y:S01]  /*4870*/  PLOP3.LUT P1, PT, PT, PT, UP0, 0x80, 0x8 ;  /* 0x000000000008781c */ /* 0x000fe20003f2f008 */
[----:B------:R-:W-:Y:S01]  /*4880*/  UISETP.NE.AND UP0, UPT, UR11, 0x1, UPT ;  /* 0x000000010b00788c */ /* 0x000fe2000bf05270 */
[----:B--2---:R-:W-:-:S04]  /*4890*/  FFMA R27, R0, UR12, R15 ;  /* 0x0000000c001b7c23 */ /* 0x004fc8000800000f */
[----:B------:R-:W-:Y:S01]  /*48a0*/  FADD R0, R12, -R27 ;  /* 0x8000001b0c007221 */ /* 0x000fe20000000000 */
[----:B------:R-:W-:-:S03]  /*48b0*/  FSETP.GEU.AND P0, PT, R27, 5, PT ;  /* 0x40a000001b00780b */ /* 0x000fc60003f0e000 */
[----:B0-----:R-:W-:-:S04]  /*48c0*/  FMUL R17, R0, -UR13 ;  /* 0x8000000d00117c20 */ /* 0x001fc80008400000 */
[----:B------:R-:W-:-:S04]  /*48d0*/  FFMA.SAT R19, R17, R14, 0.5 ;  /* 0x3f00000011137423 */ /* 0x000fc8000000200e */
[----:B------:R-:W-:Y:S02]  /*48e0*/  FFMA.RM R19, R19, R24, 12582913 ;  /* 0x4b40000113137423 */ /* 0x000fe40000004018 */
[----:B------:R-:W-:Y:S01]  /*48f0*/  @P0 IMAD.MOV.U32 R16, RZ, RZ, -0x2d0e5604 ;  /* 0xd2f1a9fcff100424 */ /* 0x000fe200078e00ff */
[----:B------:R-:W-:Y:S01]  /*4900*/  @P0 MOV R18, 0x6a7ef9db ;  /* 0x6a7ef9db00120802 */ /* 0x000fe20000000f00 */
[C---:B------:R-:W-:Y:S01]  /*4910*/  FADD R0, R19.reuse, -12583039 ;  /* 0xcb40007f13007421 */ /* 0x040fe20000000000 */
[----:B------:R-:W-:Y:S02]  /*4920*/  SHF.L.U32 R19, R19, 0x17, RZ ;  /* 0x0000001713137819 */ /* 0x000fe400000006ff */
[----:B------:R-:W-:Y:S01]  /*4930*/  @!P0 MOV R23, 0x3f56f006 ;  /* 0x3f56f00600178802 */ /* 0x000fe20000000f00 */
[----:B------:R-:W-:-:S04]  /*4940*/  FFMA R0, R17, 1.4426950216293334961, -R0 ;  /* 0x3fb8aa3b11007823 */ /* 0x000fc80000000800 */
[----:B------:R-:W-:Y:S01]  /*4950*/  FFMA R8, R17, 1.925963033500011079e-08, R0 ;  /* 0x32a5706011087823 */ /* 0x000fe20000000000 */
[----:B------:R-:W-:Y:S01]  /*4960*/  @P0 FADD R0, R27, -5 ;  /* 0xc0a000001b000421 */ /* 0x000fe20000000000 */
[----:B------:R-:W-:Y:S01]  /*4970*/  @P0 MOV R17, 0x3f50624d ;  /* 0x3f50624d00110802 */ /* 0x000fe20000000f00 */
[----:B------:R-:W-:Y:S08]  /*4980*/  @!P0 F2F.F64.F32 R26, R27 ;  /* 0x0000001b001a8310 */ /* 0x000ff00000201800 */
[----:B------:R-:W0:Y:S08]  /*4990*/  MUFU.EX2 R8, R8 ;  /* 0x0000000800087308 */ /* 0x000e300000000800 */
[----:B------:R-:W2:Y:S01]  /*49a0*/  @P0 F2F.F64.F32 R20, R0 ;  /* 0x0000000000140310 */ /* 0x000ea20000201800 */
[----:B0-----:R-:W-:Y:S01]  /*49b0*/  FMUL R22, R8, R19 ;  /* 0x0000001308167220 */ /* 0x001fe20000400000 */
[----:B------:R-:W-:Y:S01]  /*49c0*/  @P0 MOV R19, 0x3f9374bc ;  /* 0x3f9374bc00130802 */ /* 0x000fe20000000f00 */
[----:B------:R-:W-:-:S02]  /*49d0*/  IMAD.MOV.U32 R8, RZ, RZ, 0x3ff00000 ;  /* 0x3ff00000ff087424 */ /* 0x000fc400078e00ff */
[----:B------:R-:W-:Y:S01]  /*49e0*/  FMUL R25, R22, R13 ;  /* 0x0000000d16197220 */ /* 0x000fe20000400000 */
[----:B------:R-:W-:Y:S02]  /*49f0*/  @!P0 IMAD.MOV.U32 R22, RZ, RZ, -0x72474539 ;  /* 0x8db8bac7ff168424 */ /* 0x000fe400078e00ff */
[----:B--2---:R-:W-:Y:S01]  /*4a00*/  @P0 DFMA R18, R20, R16, R18 ;  /* 0x000000101412022b */ /* 0x004fe20000000012 */
[----:B------:R-:W-:Y:S01]  /*4a10*/  FSEL R0, R8, 2, !P1 ;  /* 0x4000000008007808 */ /* 0x000fe20004800000 */
[----:B------:R-:W0:Y:S01]  /*4a20*/  F2F.F64.F32 R16, R25 ;  /* 0x0000001900107310 */ /* 0x000e220000201800 */
[----:B------:R-:W-:Y:S02]  /*4a30*/  @!P0 MOV R20, 0xbc6a7efa ;  /* 0xbc6a7efa00148802 */ /* 0x000fe40000000f00 */
[----:B------:R-:W-:-:S06]  /*4a40*/  @!P0 MOV R21, 0x3f889374 ;  /* 0x3f88937400158802 */ /* 0x000fcc0000000f00 */
[----:B------:R-:W-:Y:S01]  /*4a50*/  @!P0 DFMA R18, R26, R22, R20 ;  /* 0x000000161a12822b */ /* 0x000fe20000000014 */
[----:B------:R-:W-:-:S07]  /*4a60*/  ISETP.NE.AND P0, PT, RZ, UR5, PT ;  /* 0x00000005ff007c0c */ /* 0x000fce000bf05270 */
[----:B0-----:R-:W-:Y:S01]  /*4a70*/  DMUL R18, R16, R18 ;  /* 0x0000001210127228 */ /* 0x001fe20000000000 */
[----:B------:R-:W-:Y:S02]  /*4a80*/  FSEL R17, R0, 1.875, P0 ;  /* 0x3ff0000000117808 */ /* 0x000fe40000000000 */
[----:B------:R-:W-:-:S06]  /*4a90*/  MOV R16, RZ ;  /* 0x000000ff00107202 */ /* 0x000fcc0000000f00 */
        /* <DEDUP_REMOVED lines=14> */
[----:B------:R-:W-:Y:S01]  /*4b80*/  FADD R16, R6, -12583039 ;  /* 0xcb40007f06107421 */ /* 0x000fe20000000000 */
[----:B------:R-:W-:Y:S01]  /*4b90*/  @!P0 F2F.F64.F32 R20, R21 ;  /* 0x0000001500148310 */ /* 0x000fe20000201800 */
[----:B------:R-:W-:Y:S01]  /*4ba0*/  @P0 IMAD.MOV.U32 R23, RZ, RZ, 0x3f50624d ;  /* 0x3f50624dff170424 */ /* 0x000fe200078e00ff */
[----:B------:R-:W-:Y:S01]  /*4bb0*/  @!P0 MOV R19, 0x3f889374 ;  /* 0x3f88937400138802 */ /* 0x000fe20000000f00 */
[----:B------:R-:W-:-:S04]  /*4bc0*/  FFMA R16, R7, 1.4426950216293334961, -R16 ;  /* 0x3fb8aa3b07107823 */ /* 0x000fc80000000810 */
[----:B------:R-:W-:Y:S01]  /*4bd0*/  FFMA R18, R7, 1.925963033500011079e-08, R16 ;  /* 0x32a5706007127823 */ /* 0x000fe20000000010 */
[----:B------:R-:W-:Y:S01]  /*4be0*/  SHF.L.U32 R7, R6, 0x17, RZ ;  /* 0x0000001706077819 */ /* 0x000fe200000006ff */
[----:B------:R-:W0:Y:S01]  /*4bf0*/  @P0 F2F.F64.F32 R16, R25 ;  /* 0x0000001900100310 */ /* 0x000e220000201800 */
[----:B------:R-:W-:-:S07]  /*4c00*/  @P0 MOV R6, 0x6a7ef9db ;  /* 0x6a7ef9db00060802 */ /* 0x000fce0000000f00 */
[----:B------:R-:W1:Y:S02]  /*4c10*/  MUFU.EX2 R18, R18 ;  /* 0x0000001200127308 */ /* 0x000e640000000800 */
[----:B-1----:R-:W-:Y:S01]  /*4c20*/  FMUL R26, R18, R7 ;  /* 0x00000007121a7220 */ /* 0x002fe20000400000 */
[----:B------:R-:W-:Y:S02]  /*4c30*/  @P0 MOV R7, 0x3f9374bc ;  /* 0x3f9374bc00070802 */ /* 0x000fe40000000f00 */
[----:B------:R-:W-:Y:S01]  /*4c40*/  @!P0 MOV R18, 0xbc6a7efa ;  /* 0xbc6a7efa00128802 */ /* 0x000fe20000000f00 */
[----:B------:R-:W-:-:S03]  /*4c50*/  FMUL R26, R26, R13 ;  /* 0x0000000d1a1a7220 */ /* 0x000fc60000400000 */
[----:B0-----:R-:W-:Y:S01]  /*4c60*/  @P0 DFMA R22, R16, R22, R6 ;  /* 0x000000161016022b */ /* 0x001fe20000000006 */
[----:B------:R-:W0:Y:S01]  /*4c70*/  F2F.F64.F32 R16, R26 ;  /* 0x0000001a00107310 */ /* 0x000e220000201800 */
[----:B------:R-:W-:Y:S01]  /*4c80*/  @!P0 MOV R6, 0x8db8bac7 ;  /* 0x8db8bac700068802 */ /* 0x000fe20000000f00 */
[----:B------:R-:W-:-:S06]  /*4c90*/  @!P0 IMAD.MOV.U32 R7, RZ, RZ, 0x3f56f006 ;  /* 0x3f56f006ff078424 */ /* 0x000fcc00078e00ff */
[----:B------:R-:W-:Y:S01]  /*4ca0*/  @!P0 DFMA R22, R20, R6, R18 ;  /* 0x000000061416822b */ /* 0x000fe20000000012 */
[----:B------:R-:W-:Y:S01]  /*4cb0*/  PLOP3.LUT P0, PT, PT, PT, UP0, 0x80, 0x8 ;  /* 0x000000000008781c */ /* 0x000fe20003f0f008 */
[----:B---3--:R-:W1:Y:S01]  /*4cc0*/  F2F.F64.F32 R6, R0 ;  /* 0x0000000000067310 */ /* 0x008e620000201800 */
[----:B------:R-:W-:-:S05]  /*4cd0*/  UISETP.NE.AND UP0, UPT, UR11, 0x2, UPT ;  /* 0x000000020b00788c */ /* 0x000fca000bf05270 */
[----:B0-----:R-:W-:Y:S01]  /*4ce0*/  DMUL R22, R16, R22 ;  /* 0x0000001610167228 */ /* 0x001fe20000000000 */
[----:B------:R-:W-:Y:S02]  /*4cf0*/  FSEL R17, R8, 2, !P0 ;  /* 0x4000000008117808 */ /* 0x000fe40004000000 */
[----:B------:R-:W-:-:S06]  /*4d00*/  MOV R16, RZ ;  /* 0x000000ff00107202 */ /* 0x000fcc0000000f00 */
[----:B-1----:R-:W-:-:S06]  /*4d10*/  DFMA R6, R22, R16, R6 ;  /* 0x000000101606722b */ /* 0x002fcc0000000006 */
[----:B------:R4:W0:Y:S01]  /*4d20*/  F2F.F32.F64 R0, R6 ;  /* 0x0000000600007310 */ /* 0x0008220000301000 */
[----:B------:R-:W-:Y:S05]  /*4d30*/  BRA.U !UP0, `(.L_x_32) ;  /* 0x0000000108947547 */ /* 0x000fea000b800000 */
[----:B------:R-:W-:-:S04]  /*4d40*/  UIADD3 UR5, UPT, UPT, UR5, 0x2, URZ ;  /* 0x0000000205057890 */ /* 0x000fc8000fffe0ff */
[----:B------:R-:W-:Y:S02]  /*4d50*/  UISETP.NE.AND UP0, UPT, UR5, UR10, UPT ;  /* 0x0000000a0500728c */ /* 0x000fe4000bf05270 */
[----:B----4-:R-:W-:-:S05]  /*4d60*/  I2FP.F32.U32 R6, UR5 ;  /* 0x0000000500067c45 */ /* 0x010fca0008201000 */
        /* <DEDUP_REMOVED lines=10> */
[----:B------:R-:W-:Y:S01]  /*4e10*/  @P0 MOV R21, 0x3f50624d ;  /* 0x3f50624d00150802 */ /* 0x000fe20000000f00 */
[----:B------:R-:W-:Y:S02]  /*4e20*/  @!P0 IMAD.MOV.U32 R17, RZ, RZ, 0x3f889374 ;  /* 0x3f889374ff118424 */ /* 0x000fe400078e00ff */
[----:B------:R-:W-:-:S04]  /*4e30*/  FFMA R6, R7, 1.4426950216293334961, -R6 ;  /* 0x3fb8aa3b07067823 */ /* 0x000fc80000000806 */
[----:B------:R-:W-:Y:S01]  /*4e40*/  FFMA R16, R7, 1.925963033500011079e-08, R6 ;  /* 0x32a5706007107823 */ /* 0x000fe20000000006 */
[----:B------:R-:W1:Y:S01]  /*4e50*/  @P0 F2F.F64.F32 R14, R22 ;  /* 0x00000016000e0310 */ /* 0x000e620000201800 */
[----:B------:R-:W-:Y:S01]  /*4e60*/  IMAD.SHL.U32 R7, R24, 0x800000, RZ ;  /* 0x0080000018077824 */ /* 0x000fe200078e00ff */
[----:B------:R-:W-:-:S06]  /*4e70*/  @P0 MOV R6, 0x6a7ef9db ;  /* 0x6a7ef9db00060802 */ /* 0x000fcc0000000f00 */
[----:B------:R-:W2:Y:S02]  /*4e80*/  MUFU.EX2 R16, R16 ;  /* 0x0000001000107308 */ /* 0x000ea40000000800 */
[----:B--2---:R-:W-:Y:S01]  /*4e90*/  FMUL R24, R16, R7 ;  /* 0x0000000710187220 */ /* 0x004fe20000400000 */
[----:B------:R-:W-:Y:S01]  /*4ea0*/  @P0 IMAD.MOV.U32 R7, RZ, RZ, 0x3f9374bc ;  /* 0x3f9374bcff070424 */ /* 0x000fe200078e00ff */
[----:B------:R-:W-:Y:S02]  /*4eb0*/  @!P0 MOV R16, 0xbc6a7efa ;  /* 0xbc6a7efa00108802 */ /* 0x000fe40000000f00 */
[----:B------:R-:W-:-:S03]  /*4ec0*/  FMUL R24, R24, R13 ;  /* 0x0000000d18187220 */ /* 0x000fc60000400000 */
[----:B-1----:R-:W-:Y:S01]  /*4ed0*/  @P0 DFMA R20, R14, R20, R6 ;  /* 0x000000140e14022b */ /* 0x002fe20000000006 */
[----:B------:R-:W1:Y:S01]  /*4ee0*/  F2F.F64.F32 R14, R24 ;  /* 0x00000018000e7310 */ /* 0x000e620000201800 */
[----:B------:R-:W-:Y:S02]  /*4ef0*/  @!P0 MOV R6, 0x8db8bac7 ;  /* 0x8db8bac700068802 */ /* 0x000fe40000000f00 */
[----:B------:R-:W-:-:S06]  /*4f00*/  @!P0 MOV R7, 0x3f56f006 ;  /* 0x3f56f00600078802 */ /* 0x000fcc0000000f00 */
[----:B------:R-:W-:Y:S01]  /*4f10*/  @!P0 DFMA R20, R18, R6, R16 ;  /* 0x000000061214822b */ /* 0x000fe20000000010 */
[----:B------:R-:W-:Y:S01]  /*4f20*/  PLOP3.LUT P0, PT, PT, PT, UP0, 0x80, 0x8 ;  /* 0x000000000008781c */ /* 0x000fe20003f0f008 */
[----:B0-----:R-:W0:Y:S01]  /*4f30*/  F2F.F64.F32 R6, R0 ;  /* 0x0000000000067310 */ /* 0x001e220000201800 */
[----:B------:R-:W-:Y:S02]  /*4f40*/  MOV R16, RZ ;  /* 0x000000ff00107202 */ /* 0x000fe40000000f00 */
[----:B------:R-:W-:-:S03]  /*4f50*/  FSEL R17, R8, 2, !P0 ;  /* 0x4000000008117808 */ /* 0x000fc60004000000 */
[----:B-1----:R-:W-:-:S08]  /*4f60*/  DMUL R14, R14, R20 ;  /* 0x000000140e0e7228 */ /* 0x002fd00000000000 */
[----:B0-----:R-:W-:-:S06]  /*4f70*/  DFMA R6, R14, R16, R6 ;  /* 0x000000100e06722b */ /* 0x001fcc0000000006 */
[----:B------:R0:W1:Y:S05]  /*4f80*/  F2F.F32.F64 R0, R6 ;  /* 0x0000000600007310 */ /* 0x00006a0000301000 */
.L_x_32:
[----:B------:R-:W3:Y:S01]  /*4f90*/  LDCU UR5, c[0x0][0x38c] ;  /* 0x00007180ff0577ac */ /* 0x000ee20008000800 */
[----:B------:R-:W-:Y:S02]  /*4fa0*/  ISETP.NE.AND P1, PT, R10, UR4, PT ;  /* 0x000000040a007c0c */ /* 0x000fe4000bf25270 */
[----:B012-4-:R-:W-:Y:S02]  /*4fb0*/  MOV R6, 0x3f800000 ;  /* 0x3f80000000067802 */ /* 0x017fe40000000f00 */
        /* <DEDUP_REMOVED lines=9> */
.L_x_26:
[----:B------:R-:W0:Y:S01]  /*5050*/  MUFU.RCP64H R7, 0.19999992847442626953 ;  /* 0x3fc9999900077908 */ /* 0x000e220000001800 */
[----:B------:R-:W-:Y:S01]  /*5060*/  HFMA2 R6, -RZ, RZ, 0, 5.9604644775390625e-08 ;  /* 0x00000001ff067431 */ /* 0x000fe200000001ff */
[----:B------:R-:W-:Y:S01]  /*5070*/  MOV R12, 0x9999999a ;  /* 0x9999999a000c7802 */ /* 0x000fe20000000f00 */
[----:B------:R-:W-:Y:S01]  /*5080*/  IMAD.MOV.U32 R13, RZ, RZ, 0x3fc99999 ;  /* 0x3fc99999ff0d7424 */ /* 0x000fe200078e00ff */
[----:B------:R-:W-:Y:S05]  /*5090*/  BSSY.RECONVERGENT B0, `(.L_x_36) ;  /* 0x0000013000007945 */ /* 0x000fea0003800200 */
[----:B0-----:R-:W-:-:S08]  /*50a0*/  DFMA R8, R6, -R12, 1 ;  /* 0x3ff000000608742b */ /* 0x001fd0000000080c */
[----:B------:R-:W-:-:S08]  /*50b0*/  DFMA R8, R8, R8, R8 ;  /* 0x000000080808722b */ /* 0x000fd00000000008 */
[----:B------:R-:W-:Y:S01]  /*50c0*/  DFMA R6, R6, R8, R6 ;  /* 0x000000080606722b */ /* 0x000fe20000000006 */
[----:B------:R-:W-:-:S07]  /*50d0*/  FADD R8, R2, -R11 ;  /* 0x8000000b02087221 */ /* 0x000fce0000000000 */
[C---:B------:R-:W-:Y:S01]  /*50e0*/  DFMA R10, R6.reuse, -R12, 1 ;  /* 0x3ff00000060a742b */ /* 0x040fe2000000080c */
[----:B------:R-:W0:Y:S07]  /*50f0*/  F2F.F64.F32 R8, R8 ;  /* 0x0000000800087310 */ /* 0x000e2e0000201800 */
[----:B------:R-:W-:-:S08]  /*5100*/  DFMA R6, R6, R10, R6 ;  /* 0x0000000a0606722b */ /* 0x000fd00000000006 */
[----:B0-----:R-:W-:Y:S01]  /*5110*/  DMUL R10, R8, R6 ;  /* 0x00000006080a7228 */ /* 0x001fe20000000000 */
[----:B------:R-:W-:-:S07]  /*5120*/  FSETP.GEU.AND P1, PT, |R9|, 6.5827683646048100446e-37, PT ;  /* 0x036000000900780b */ /* 0x000fce0003f2e200 */
[----:B------:R-:W-:-:S08]  /*5130*/  DFMA R12, R10, -R12, R8 ;  /* 0x8000000c0a0c722b */ /* 0x000fd00000000008 */
[----:B------:R-:W-:-:S10]  /*5140*/  DFMA R6, R6, R12, R10 ;  /* 0x0000000c0606722b */ /* 0x000fd4000000000a */
[----:B------:R-:W-:-:S05]  /*5150*/  FFMA R0, RZ, 1.5749999284744262695, R7 ;  /* 0x3fc99999ff007823 */ /* 0x000fca0000000007 */
[----:B------:R-:W-:-:S13]  /*5160*/  FSETP.GT.AND P0, PT, |R0|, 1.469367938527859385e-39, PT ;  /* 0x001000000000780b */ /* 0x000fda0003f04200 */
[----:B------:R-:W-:Y:S05]  /*5170*/  @P0 BRA P1, `(.L_x_37) ;  /* 0x0000000000100947 */ /* 0x000fea0000800000 */
[----:B------:R-:W-:-:S07]  /*5180*/  MOV R0, 0x51a0 ;  /* 0x000051a000007802 */ /* 0x000fce0000000f00 */
[----:B----4-:R-:W-:Y:S05]  /*5190*/  CALL.REL.NOINC `($__internal_0_$__cuda_sm20_div_rn_f64_full) ;  /* 0x0000000000b07944 */ /* 0x010fea0003c00000 */
[----:B------:R-:W-:Y:S02]  /*51a0*/  MOV R6, R14 ;  /* 0x0000000e00067202 */ /* 0x000fe40000000f00 */
[----:B------:R-:W-:-:S07]  /*51b0*/  MOV R7, R15 ;  /* 0x0000000f00077202 */ /* 0x000fce0000000f00 */
.L_x_37:
[----:B------:R-:W-:Y:S05]  /*51c0*/  BSYNC.RECONVERGENT B0 ;  /* 0x0000000000007941 */ /* 0x000fea0003800200 */
.L_x_36:
[----:B------:R-:W0:Y:S01]  /*51d0*/  F2F.F32.F64 R6, R6 ;  /* 0x0000000600067310 */ /* 0x000e220000301000 */
[----:B------:R-:W-:Y:S01]  /*51e0*/  IMAD.U32 R8, RZ, RZ, UR7 ;  /* 0x00000007ff087e24 */ /* 0x000fe2000f8e00ff */
[----:B------:R-:W-:Y:S02]  /*51f0*/  UISETP.GE.U32.AND UP0, UPT, UR7, 0x2, UPT ;  /* 0x000000020700788c */ /* 0x000fe4000bf06070 */
[----:B------:R-:W-:Y:S02]  /*5200*/  UMOV UR4, UR7 ;  /* 0x0000000700047c82 */ /* 0x000fe40008000000 */
[----:B------:R-:W-:-:S05]  /*5210*/  LEA R8, R8, R3, 0x2 ;  /* 0x0000000308087211 */ /* 0x000fca00078e10ff */
[----:B0-----:R0:W-:Y:S01]  /*5220*/  STS [R8], R6 ;  /* 0x0000000608007388 */ /* 0x0011e20000000800 */
[----:B------:R-:W-:Y:S05]  /*5230*/  BRA.U !UP0, `(.L_x_38) ;  /* 0x0000000108547547 */ /* 0x000fea000b800000 */
[----:B------:R-:W-:-:S07]  /*5240*/  MOV R9, UR7 ;  /* 0x0000000700097c02 */ /* 0x000fce0008000f00 */
.L_x_41:
[----:B------:R-:W-:Y:S01]  /*5250*/  USHF.R.U32.HI UR5, URZ, 0x1, UR7 ;  /* 0x00000001ff057899 */ /* 0x000fe20008011607 */
[----:B------:R-:W-:Y:S05]  /*5260*/  BSSY.RECONVERGENT B0, `(.L_x_39) ;  /* 0x000000e000007945 */ /* 0x000fea0003800200 */
[----:B------:R-:W-:-:S13]  /*5270*/  ISETP.GE.U32.AND P0, PT, R5, UR5, PT ;  /* 0x0000000505007c0c */ /* 0x000fda000bf06070 */
[----:B-1----:R-:W-:Y:S05]  /*5280*/  @P0 BRA `(.L_x_40) ;  /* 0x00000000002c0947 */ /* 0x002fea0003800000 */
[----:B------:R-:W-:Y:S01]  /*5290*/  MOV R0, UR5 ;  /* 0x0000000500007c02 */ /* 0x000fe20008000f00 */
[----:B------:R-:W-:Y:S04]  /*52a0*/  LDS R7, [R3] ;  /* 0x0000000003077984 */ /* 0x000fe80000000800 */
[----:B------:R-:W-:-:S05]  /*52b0*/  IMAD R0, R0, 0x4, R3 ;  /* 0x0000000400007824 */ /* 0x000fca00078e0203 */
[----:B------:R-:W1:Y:S01]  /*52c0*/  LDS R2, [R0] ;  /* 0x0000000000027984 */ /* 0x000e620000000800 */
[----:B------:R-:W-:Y:S01]  /*52d0*/  LEA R4, R9, R0, 0x2 ;  /* 0x0000000009047211 */ /* 0x000fe200078e10ff */
[----:B-1----:R-:W-:-:S05]  /*52e0*/  FADD R2, R2, R7 ;  /* 0x0000000702027221 */ /* 0x002fca0000000000 */
[----:B------:R-:W-:Y:S04]  /*52f0*/  STS [R3], R2 ;  /* 0x0000000203007388 */ /* 0x000fe80000000800 */
[----:B------:R-:W-:Y:S04]  /*5300*/  LDS R4, [R4] ;  /* 0x0000000004047984 */ /* 0x000fe80000000800 */
[----:B------:R-:W1:Y:S02]  /*5310*/  LDS R7, [R8] ;  /* 0x0000000008077984 */ /* 0x000e640000000800 */
[----:B-1----:R-:W-:-:S05]  /*5320*/  FADD R7, R4, R7 ;  /* 0x0000000704077221 */ /* 0x002fca0000000000 */
[----:B------:R1:W-:Y:S02]  /*5330*/  STS [R8], R7 ;  /* 0x0000000708007388 */ /* 0x0003e40000000800 */
.L_x_40:
[----:B------:R-:W-:Y:S05]  /*5340*/  BSYNC.RECONVERGENT B0 ;  /* 0x0000000000007941 */ /* 0x000fea0003800200 */
.L_x_39:
[----:B------:R-:W-:Y:S01]  /*5350*/  BAR.SYNC.DEFER_BLOCKING 0x0 ;  /* 0x0000000000007b1d */ /* 0x000fe20000010000 */
[----:B------:R-:W-:-:S05]  /*5360*/  UISETP.GT.U32.AND UP0, UPT, UR7, 0x3, UPT ;  /* 0x000000030700788c */ /* 0x000fca000bf04070 */
[----:B------:R-:W-:-:S04]  /*5370*/  UMOV UR7, UR5 ;  /* 0x0000000500077c82 */ /* 0x000fc80008000000 */
[----:B------:R-:W-:Y:S05]  /*5380*/  BRA.U UP0, `(.L_x_41) ;  /* 0xfffffffd00b07547 */ /* 0x000fea000b83ffff */
.L_x_38:
[----:B------:R-:W-:-:S13]  /*5390*/  ISETP.NE.AND P0, PT, R5, RZ, PT ;  /* 0x000000ff0500720c */ /* 0x000fda0003f05270 */
[----:B------:R-:W-:Y:S05]  /*53a0*/  @P0 EXIT ;  /* 0x000000000000094d */ /* 0x000fea0003800000 */
[----:B------:R-:W2:Y:S01]  /*53b0*/  S2UR UR6, SR_CgaCtaId ;  /* 0x00000000000679c3 */ /* 0x000ea20000008800 */
[----:B------:R-:W-:-:S07]  /*53c0*/  UMOV UR5, 0x400 ;  /* 0x0000040000057882 */ /* 0x000fce0000000000 */
[----:B------:R-:W3:Y:S08]  /*53d0*/  LDC.64 R2, c[0x0][0x3a0] ;  /* 0x0000e800ff027b82 */ /* 0x000ef00000000a00 */
[----:B------:R-:W5:Y:S01]  /*53e0*/  LDC.64 R4, c[0x0][0x3a8] ;  /* 0x0000ea00ff047b82 */ /* 0x000f620000000a00 */
[----:B--2---:R-:W-:-:S04]  /*53f0*/  ULEA UR5, UR6, UR5, 0x18 ;  /* 0x0000000506057291 */ /* 0x004fc8000f8ec0ff */
[----:B------:R-:W-:-:S05]  /*5400*/  ULEA UR6, UR4, UR5, 0x2 ;  /* 0x0000000504067291 */ /* 0x000fca000f8e10ff */
[----:B-1----:R-:W3:Y:S04]  /*5410*/  LDS R7, [UR5] ;  /* 0x00000005ff077984 */ /* 0x002ee80008000800 */
[----:B------:R-:W5:Y:S04]  /*5420*/  LDS R9, [UR6] ;  /* 0x00000006ff097984 */ /* 0x000f680008000800 */
[----:B---3--:R-:W-:Y:S04]  /*5430*/  REDG.E.ADD.F32.FTZ.RN.STRONG.GPU desc[UR8][R2.64], R7 ;  /* 0x00000007020079a6 */ /* 0x008fe8000c12f308 */
[----:B-----5:R-:W-:Y:S01]  /*5440*/  REDG.E.ADD.F32.FTZ.RN.STRONG.GPU desc[UR8][R4.64], R9 ;  /* 0x00000009040079a6 */ /* 0x020fe2000c12f308 */
[----:B------:R-:W-:Y:S05]  /*5450*/  EXIT ;  /* 0x000000000000794d */ /* 0x000fea0003800000 */
        .weak           $__internal_0_$__cuda_sm20_div_rn_f64_full
        .type           $__internal_0_$__cuda_sm20_div_rn_f64_full,@function
        .size           $__internal_0_$__cuda_sm20_div_rn_f64_full,($__internal_1_$__cuda_sm20_sqrt_rn_f32_slowpath - $__internal_0_$__cuda_sm20_div_rn_f64_full)
$__internal_0_$__cuda_sm20_div_rn_f64_full:
[----:B------:R-:W-:Y:S01]  /*5460*/  MOV R7, 0x3ff99999 ;  /* 0x3ff9999900077802 */ /* 0x000fe20000000f00 */
[----:B------:R-:W-:Y:S02]  /*5470*/  HFMA2 R6, -RZ, RZ, -0.0027332305908203125, -0.002735137939453125 ;  /* 0x9999999aff067431 */ /* 0x000fe400000001ff */
[----:B------:R-:W-:Y:S01]  /*5480*/  IMAD.MOV.U32 R10, RZ, RZ, 0x1 ;  /* 0x00000001ff0a7424 */ /* 0x000fe200078e00ff */
[C---:B------:R-:W-:Y:S01]  /*5490*/  FSETP.GEU.AND P1, PT, |R9|.reuse, 1.469367938527859385e-39, PT ;  /* 0x001000000900780b */ /* 0x040fe20003f2e200 */
[----:B------:R-:W0:Y:S01]  /*54a0*/  MUFU.RCP64H R11, R7 ;  /* 0x00000007000b7308 */ /* 0x000e220000001800 */
[----:B------:R-:W-:Y:S01]  /*54b0*/  LOP3.LUT R2, R9, 0x7ff00000, RZ, 0xc0, !PT ;  /* 0x7ff0000009027812 */ /* 0x000fe200078ec0ff */
[----:B------:R-:W-:Y:S01]  /*54c0*/  IMAD.MOV.U32 R21, RZ, RZ, 0x3fc00000 ;  /* 0x3fc00000ff157424 */ /* 0x000fe200078e00ff */
[----:B------:R-:W-:Y:S01]  /*54d0*/  MOV R15, 0x1ca00000 ;  /* 0x1ca00000000f7802 */ /* 0x000fe20000000f00 */
[----:B------:R-:W-:Y:S01]  /*54e0*/  BSSY.RECONVERGENT B1, `(.L_x_42) ;  /* 0x0000043000017945 */ /* 0x000fe20003800200 */
[----:B------:R-:W-:-:S02]  /*54f0*/  ISETP.GE.U32.AND P0, PT, R2, 0x3fc00000, PT ;  /* 0x3fc000000200780c */ /* 0x000fc40003f06070 */
[----:B------:R-:W-:Y:S02]  /*5500*/  MOV R4, R2 ;  /* 0x0000000200047202 */ /* 0x000fe40000000f00 */
[----:B------:R-:W-:Y:S02]  /*5510*/  SEL R15, R15, 0x63400000, !P0 ;  /* 0x634000000f0f7807 */ /* 0x000fe40004000000 */
[----:B------:R-:W-:Y:S01]  /*5520*/  IADD3 R20, PT, PT, R21, -0x1, RZ ;  /* 0xffffffff15147810 */ /* 0x000fe20007ffe0ff */
[----:B0-----:R-:W-:-:S08]  /*5530*/  DFMA R12, R10, -R6, 1 ;  /* 0x3ff000000a0c742b */ /* 0x001fd00000000806 */
[----:B------:R-:W-:-:S08]  /*5540*/  DFMA R12, R12, R12, R12 ;  /* 0x0000000c0c0c722b */ /* 0x000fd0000000000c */
[----:B------:R-:W-:Y:S01]  /*5550*/  DFMA R16, R10, R12, R10 ;  /* 0x0000000c0a10722b */ /* 0x000fe2000000000a */
[C-C-:B------:R-:W-:Y:S02]  /*5560*/  @!P1 LOP3.LUT R12, R15.reuse, 0x80000000, R9.reuse, 0xf8, !PT ;  /* 0x800000000f0c9812 */ /* 0x140fe400078ef809 */
[----:B------:R-:W-:Y:S02]  /*5570*/  LOP3.LUT R11, R15, 0x800fffff, R9, 0xf8, !PT ;  /* 0x800fffff0f0b7812 */ /* 0x000fe400078ef809 */
[----:B------:R-:W-:Y:S02]  /*5580*/  @!P1 LOP3.LUT R13, R12, 0x100000, RZ, 0xfc, !PT ;  /* 0x001000000c0d9812 */ /* 0x000fe400078efcff */
[----:B------:R-:W-:Y:S01]  /*5590*/  MOV R10, R8 ;  /* 0x00000008000a7202 */ /* 0x000fe20000000f00 */
[----:B------:R-:W-:Y:S01]  /*55a0*/  DFMA R18, R16, -R6, 1 ;  /* 0x3ff000001012742b */ /* 0x000fe20000000806 */
[----:B------:R-:W-:-:S06]  /*55b0*/  @!P1 MOV R12, RZ ;  /* 0x000000ff000c9202 */ /* 0x000fcc0000000f00 */
[----:B------:R-:W-:Y:S02]  /*55c0*/  @!P1 DFMA R10, R10, 2, -R12 ;  /* 0x400000000a0a982b */ /* 0x000fe4000000080c */
[----:B------:R-:W-:-:S08]  /*55d0*/  DFMA R12, R16, R18, R16 ;  /* 0x00000012100c722b */ /* 0x000fd00000000010 */
[----:B------:R-:W-:Y:S01]  /*55e0*/  @!P1 LOP3.LUT R4, R11, 0x7ff00000, RZ, 0xc0, !PT ;  /* 0x7ff000000b049812 */ /* 0x000fe200078ec0ff */
[----:B------:R-:W-:-:S03]  /*55f0*/  DMUL R18, R12, R10 ;  /* 0x0000000a0c127228 */ /* 0x000fc60000000000 */
[----:B------:R-:W-:-:S04]  /*5600*/  IADD3 R14, PT, PT, R4, -0x1, RZ ;  /* 0xffffffff040e7810 */ /* 0x000fc80007ffe0ff */
[----:B------:R-:W-:Y:S01]  /*5610*/  ISETP.GT.U32.AND P0, PT, R14, 0x7feffffe, PT ;  /* 0x7feffffe0e00780c */ /* 0x000fe20003f04070 */
[----:B------:R-:W-:-:S03]  /*5620*/  DFMA R16, R18, -R6, R10 ;  /* 0x800000061210722b */ /* 0x000fc6000000000a */
[----:B------:R-:W-:-:S05]  /*5630*/  ISETP.GT.U32.OR P0, PT, R20, 0x7feffffe, P0 ;  /* 0x7feffffe1400780c */ /* 0x000fca0000704470 */
[----:B------:R-:W-:-:S08]  /*5640*/  DFMA R12, R12, R16, R18 ;  /* 0x000000100c0c722b */ /* 0x000fd00000000012 */
[----:B------:R-:W-:Y:S05]  /*5650*/  @P0 BRA `(.L_x_43) ;  /* 0x0000000000680947 */ /* 0x000fea0003800000 */
[----:B------:R-:W-:Y:S02]  /*5660*/  MOV R9, 0x3fc00000 ;  /* 0x3fc0000000097802 */ /* 0x000fe40000000f00 */
[----:B------:R-:W-:Y:S02]  /*5670*/  MOV R8, RZ ;  /* 0x000000ff00087202 */ /* 0x000fe40000000f00 */
[----:B------:R-:W-:-:S04]  /*5680*/  VIADDMNMX R2, R2, -R9, 0xb9600000, !PT ;  /* 0xb960000002027446 */ /* 0x000fc80007800909 */
[----:B------:R-:W-:-:S04]  /*5690*/  VIMNMX R2, PT, PT, R2, 0x46a00000, PT ;  /* 0x46a0000002027848 */ /* 0x000fc80003fe0100 */
[----:B------:R-:W-:-:S05]  /*56a0*/  IADD3 R4, PT, PT, -R15, R2, RZ ;  /* 0x000000020f047210 */ /* 0x000fca0007ffe1ff */
[----:B------:R-:W-:-:S06]  /*56b0*/  VIADD R9, R4, 0x7fe00000 ;  /* 0x7fe0000004097836 */ /* 0x000fcc0000000000 */
[----:B------:R-:W-:-:S10]  /*56c0*/  DMUL R14, R12, R8 ;  /* 0x000000080c0e7228 */ /* 0x000fd40000000000 */
[----:B------:R-:W-:-:S13]  /*56d0*/  FSETP.GTU.AND P0, PT, |R15|, 1.469367938527859385e-39, PT ;  /* 0x001000000f00780b */ /* 0x000fda0003f0c200 */
[----:B------:R-:W-:Y:S05]  /*56e0*/  @P0 BRA `(.L_x_44) ;  /* 0x0000000000880947 */ /* 0x000fea0003800000 */
[----:B------:R-:W-:Y:S01]  /*56f0*/  DFMA R6, R12, -R6, R10 ;  /* 0x800000060c06722b */ /* 0x000fe2000000000a */
[----:B------:R-:W-:-:S09]  /*5700*/  MOV R8, RZ ;  /* 0x000000ff00087202 */ /* 0x000fd20000000f00 */
[C---:B------:R-:W-:Y:S02]  /*5710*/  FSETP.NEU.AND P0, PT, R7.reuse, RZ, PT ;  /* 0x000000ff0700720b */ /* 0x040fe40003f0d000 */
[----:B------:R-:W-:-:S04]  /*5720*/  LOP3.LUT R2, R7, 0x3fc99999, RZ, 0x3c, !PT ;  /* 0x3fc9999907027812 */ /* 0x000fc800078e3cff */
[----:B------:R-:W-:-:S04]  /*5730*/  LOP3.LUT R11, R2, 0x80000000, RZ, 0xc0, !PT ;  /* 0x80000000020b7812 */ /* 0x000fc800078ec0ff */
[----:B------:R-:W-:-:S03]  /*5740*/  LOP3.LUT R9, R11, R9, RZ, 0xfc, !PT ;  /* 0x000000090b097212 */ /* 0x000fc600078efcff */
[----:B------:R-:W-:Y:S05]  /*5750*/  @!P0 BRA `(.L_x_44) ;  /* 0x00000000006c8947 */ /* 0x000fea0003800000 */
[----:B------:R-:W-:Y:S01]  /*5760*/  IADD3 R7, PT, PT, -R4, RZ, RZ ;  /* 0x000000ff04077210 */ /* 0x000fe20007ffe1ff */
[----:B------:R-:W-:Y:S01]  /*5770*/  DMUL.RP R8, R12, R8 ;  /* 0x000000080c087228 */ /* 0x000fe20000008000 */
[----:B------:R-:W-:-:S06]  /*5780*/  MOV R6, RZ ;  /* 0x000000ff00067202 */ /* 0x000fcc0000000f00 */
[----:B------:R-:W-:-:S03]  /*5790*/  DFMA R6, R14, -R6, R12 ;  /* 0x800000060e06722b */ /* 0x000fc6000000000c */
[----:B------:R-:W-:-:S03]  /*57a0*/  LOP3.LUT R11, R9, R11, RZ, 0x3c, !PT ;  /* 0x0000000b090b7212 */ /* 0x000fc600078e3cff */
[----:B------:R-:W-:-:S04]  /*57b0*/  IADD3 R6, PT, PT, -R4, -0x43300000, RZ ;  /* 0xbcd0000004067810 */ /* 0x000fc80007ffe1ff */
[----:B------:R-:W-:-:S04]  /*57c0*/  FSETP.NEU.AND P0, PT, |R7|, R6, PT ;  /* 0x000000060700720b */ /* 0x000fc80003f0d200 */
[----:B------:R-:W-:Y:S02]  /*57d0*/  FSEL R14, R8, R14, !P0 ;  /* 0x0000000e080e7208 */ /* 0x000fe40004000000 */
[----:B------:R-:W-:Y:S01]  /*57e0*/  FSEL R15, R11, R15, !P0 ;  /* 0x0000000f0b0f7208 */ /* 0x000fe20004000000 */
[----:B------:R-:W-:Y:S06]  /*57f0*/  BRA `(.L_x_44) ;  /* 0x0000000000447947 */ /* 0x000fec0003800000 */
.L_x_43:
[----:B------:R-:W-:-:S14]  /*5800*/  DSETP.NAN.AND P0, PT, R8, R8, PT ;  /* 0x000000080800722a */ /* 0x000fdc0003f08000 */
[----:B------:R-:W-:Y:S05]  /*5810*/  @P0 BRA `(.L_x_45) ;  /* 0x0000000000340947 */ /* 0x000fea0003800000 */
[----:B------:R-:W-:Y:S01]  /*5820*/  ISETP.NE.AND P0, PT, R4, R21, PT ;  /* 0x000000150400720c */ /* 0x000fe20003f05270 */
[----:B------:R-:W-:Y:S01]  /*5830*/  IMAD.MOV.U32 R14, RZ, RZ, 0x0 ;  /* 0x00000000ff0e7424 */ /* 0x000fe200078e00ff */
[----:B------:R-:W-:-:S11]  /*5840*/  MOV R15, 0xfff80000 ;  /* 0xfff80000000f7802 */ /* 0x000fd60000000f00 */
[----:B------:R-:W-:Y:S05]  /*5850*/  @!P0 BRA `(.L_x_44) ;  /* 0x00000000002c8947 */ /* 0x000fea0003800000 */
[----:B------:R-:W-:Y:S02]  /*5860*/  ISETP.NE.AND P0, PT, R4, 0x7ff00000, PT ;  /* 0x7ff000000400780c */ /* 0x000fe40003f05270 */
[----:B------:R-:W-:Y:S02]  /*5870*/  LOP3.LUT R8, R9, 0x3fc99999, RZ, 0x3c, !PT ;  /* 0x3fc9999909087812 */ /* 0x000fe400078e3cff */
[----:B------:R-:W-:Y:S02]  /*5880*/  ISETP.EQ.OR P0, PT, R21, RZ, !P0 ;  /* 0x000000ff1500720c */ /* 0x000fe40004702670 */
[----:B------:R-:W-:-:S11]  /*5890*/  LOP3.LUT R15, R8, 0x80000000, RZ, 0xc0, !PT ;  /* 0x80000000080f7812 */ /* 0x000fd600078ec0ff */
[----:B------:R-:W-:Y:S02]  /*58a0*/  @P0 LOP3.LUT R2, R15, 0x7ff00000, RZ, 0xfc, !PT ;  /* 0x7ff000000f020812 */ /* 0x000fe400078efcff */
[----:B------:R-:W-:Y:S02]  /*58b0*/  @!P0 MOV R14, RZ ;  /* 0x000000ff000e8202 */ /* 0x000fe40000000f00 */
[----:B------:R-:W-:Y:S02]  /*58c0*/  @P0 MOV R14, RZ ;  /* 0x000000ff000e0202 */ /* 0x000fe40000000f00 */
[----:B------:R-:W-:Y:S01]  /*58d0*/  @P0 MOV R15, R2 ;  /* 0x00000002000f0202 */ /* 0x000fe20000000f00 */
[----:B------:R-:W-:Y:S06]  /*58e0*/  BRA `(.L_x_44) ;  /* 0x0000000000087947 */ /* 0x000fec0003800000 */
.L_x_45:
[----:B------:R-:W-:Y:S01]  /*58f0*/  LOP3.LUT R15, R9, 0x80000, RZ, 0xfc, !PT ;  /* 0x00080000090f7812 */ /* 0x000fe200078efcff */
[----:B------:R-:W-:-:S07]  /*5900*/  IMAD.MOV.U32 R14, RZ, RZ, R8 ;  /* 0x000000ffff0e7224 */ /* 0x000fce00078e0008 */
.L_x_44:
[----:B------:R-:W-:Y:S05]  /*5910*/  BSYNC.RECONVERGENT B1 ;  /* 0x0000000000017941 */ /* 0x000fea0003800200 */
.L_x_42:
[----:B------:R-:W-:Y:S01]  /*5920*/  HFMA2 R7, -RZ, RZ, 0, 0 ;  /* 0x00000000ff077431 */ /* 0x000fe200000001ff */
[----:B------:R-:W-:-:S04]  /*5930*/  MOV R6, R0 ;  /* 0x0000000000067202 */ /* 0x000fc80000000f00 */
[----:B------:R-:W-:Y:S05]  /*5940*/  RET.REL.NODEC R6 `(_Z12Bond_Price_kffffffP17curandStateXORWOWPfS1_) ;  /* 0xffffffa406ac7950 */ /* 0x000fea0003c3ffff */
        .weak           $__internal_1_$__cuda_sm20_sqrt_rn_f32_slowpath
        .type           $__internal_1_$__cuda_sm20_sqrt_rn_f32_slowpath,@function
        .size           $__internal_1_$__cuda_sm20_sqrt_rn_f32_slowpath,($__internal_2_$__cuda_sm3x_div_rn_noftz_f32_slowpath - $__internal_1_$__cuda_sm20_sqrt_rn_f32_slowpath)
$__internal_1_$__cuda_sm20_sqrt_rn_f32_slowpath:
[----:B------:R-:W-:-:S13]  /*5950*/  LOP3.LUT P0, RZ, R0, 0x7fffffff, RZ, 0xc0, !PT ;  /* 0x7fffffff00ff7812 */ /* 0x000fda000780c0ff */
[----:B------:R-:W-:Y:S01]  /*5960*/  @!P0 MOV R6, R0 ;  /* 0x0000000000068202 */ /* 0x000fe20000000f00 */
[----:B------:R-:W-:Y:S06]  /*5970*/  @!P0 BRA `(.L_x_46) ;  /* 0x0000000000408947 */ /* 0x000fec0003800000 */
[----:B------:R-:W-:-:S13]  /*5980*/  FSETP.GEU.FTZ.AND P0, PT, R0, RZ, PT ;  /* 0x000000ff0000720b */ /* 0x000fda0003f1e000 */
[----:B------:R-:W-:Y:S01]  /*5990*/  @!P0 MOV R6, 0x7fffffff ;  /* 0x7fffffff00068802 */ /* 0x000fe20000000f00 */
[----:B------:R-:W-:Y:S06]  /*59a0*/  @!P0 BRA `(.L_x_46) ;  /* 0x0000000000348947 */ /* 0x000fec0003800000 */
[----:B------:R-:W-:-:S13]  /*59b0*/  FSETP.GTU.FTZ.AND P0, PT, |R0|, +INF , PT ;  /* 0x7f8000000000780b */ /* 0x000fda0003f1c200 */
[----:B------:R-:W-:Y:S01]  /*59c0*/  @P0 FADD.FTZ R6, R0, 1 ;  /* 0x3f80000000060421 */ /* 0x000fe20000010000 */
[----:B------:R-:W-:Y:S06]  /*59d0*/  @P0 BRA `(.L_x_46) ;  /* 0x0000000000280947 */ /* 0x000fec0003800000 */
[----:B------:R-:W-:-:S13]  /*59e0*/  FSETP.NEU.FTZ.AND P0, PT, |R0|, +INF , PT ;  /* 0x7f8000000000780b */ /* 0x000fda0003f1d200 */
[----:B------:R-:W-:-:S04]  /*59f0*/  @P0 FFMA R7, R0, 1.84467440737095516160e+19, RZ ;  /* 0x5f80000000070823 */ /* 0x000fc800000000ff */
[----:B------:R-:W0:Y:S02]  /*5a00*/  @P0 MUFU.RSQ R6, R7 ;  /* 0x0000000700060308 */ /* 0x000e240000001400 */
[----:B0-----:R-:W-:Y:S01]  /*5a10*/  @P0 FMUL.FTZ R8, R7, R6 ;  /* 0x0000000607080220 */ /* 0x001fe20000410000 */
[----:B------:R-:W-:Y:S01]  /*5a20*/  @P0 FMUL.FTZ R13, R6, 0.5 ;  /* 0x3f000000060d0820 */ /* 0x000fe20000410000 */
[----:B------:R-:W-:Y:S02]  /*5a30*/  @!P0 IMAD.MOV.U32 R6, RZ, RZ, R0 ;  /* 0x000000ffff068224 */ /* 0x000fe400078e0000 */
[----:B------:R-:W-:-:S04]  /*5a40*/  @P0 FADD.FTZ R11, -R8, -RZ ;  /* 0x800000ff080b0221 */ /* 0x000fc80000010100 */
[----:B------:R-:W-:-:S04]  /*5a50*/  @P0 FFMA R11, R8, R11, R7 ;  /* 0x0000000b080b0223 */ /* 0x000fc80000000007 */
[----:B------:R-:W-:-:S04]  /*5a60*/  @P0 FFMA R11, R11, R13, R8 ;  /* 0x0000000d0b0b0223 */ /* 0x000fc80000000008 */
[----:B------:R-:W-:-:S07]  /*5a70*/  @P0 FMUL.FTZ R6, R11, 2.3283064365386962891e-10 ;  /* 0x2f8000000b060820 */ /* 0x000fce0000410000 */
.L_x_46:
[----:B------:R-:W-:Y:S01]  /*5a80*/  HFMA2 R7, -RZ, RZ, 0, 0 ;  /* 0x00000000ff077431 */ /* 0x000fe200000001ff */
[----:B------:R-:W-:Y:S02]  /*5a90*/  MOV R13, R6 ;  /* 0x00000006000d7202 */ /* 0x000fe40000000f00 */
[----:B------:R-:W-:-:S04]  /*5aa0*/  MOV R6, R17 ;  /* 0x0000001100067202 */ /* 0x000fc80000000f00 */
[----:B------:R-:W-:Y:S05]  /*5ab0*/  RET.REL.NODEC R6 `(_Z12Bond_Price_kffffffP17curandStateXORWOWPfS1_) ;  /* 0xffffffa406507950 */ /* 0x000fea0003c3ffff */
        .weak           $__internal_2_$__cuda_sm3x_div_rn_noftz_f32_slowpath
        .type           $__internal_2_$__cuda_sm3x_div_rn_noftz_f32_slowpath,@function
        .size           $__internal_2_$__cuda_sm3x_div_rn_noftz_f32_slowpath,(.L_x_67 - $__internal_2_$__cuda_sm3x_div_rn_noftz_f32_slowpath)
$__internal_2_$__cuda_sm3x_div_rn_noftz_f32_slowpath:
[----:B------:R-:W-:Y:S02]  /*5ac0*/  SHF.R.U32.HI R7, RZ, 0x17, R0 ;  /* 0x00000017ff077819 */ /* 0x000fe40000011600 */
[----:B------:R-:W-:Y:S02]  /*5ad0*/  SHF.R.U32.HI R18, RZ, 0x17, R19 ;  /* 0x00000017ff127819 */ /* 0x000fe40000011613 */
[----:B------:R-:W-:Y:S02]  /*5ae0*/  LOP3.LUT R7, R7, 0xff, RZ, 0xc0, !PT ;  /* 0x000000ff07077812 */ /* 0x000fe400078ec0ff */
[----:B------:R-:W-:Y:S02]  /*5af0*/  LOP3.LUT R18, R18, 0xff, RZ, 0xc0, !PT ;  /* 0x000000ff12127812 */ /* 0x000fe400078ec0ff */
[----:B------:R-:W-:-:S03]  /*5b00*/  IADD3 R17, PT, PT, R7, -0x1, RZ ;  /* 0xffffffff07117810 */ /* 0x000fc60007ffe0ff */
[----:B------:R-:W-:Y:S01]  /*5b10*/  VIADD R20, R18, 0xffffffff ;  /* 0xffffffff12147836 */ /* 0x000fe20000000000 */
[----:B------:R-:W-:-:S04]  /*5b20*/  ISETP.GT.U32.AND P0, PT, R17, 0xfd, PT ;  /* 0x000000fd1100780c */ /* 0x000fc80003f04070 */
[----:B------:R-:W-:-:S13]  /*5b30*/  ISETP.GT.U32.OR P0, PT, R20, 0xfd, P0 ;  /* 0x000000fd1400780c */ /* 0x000fda0000704470 */
[----:B------:R-:W-:Y:S01]  /*5b40*/  @!P0 MOV R8, RZ ;  /* 0x000000ff00088202 */ /* 0x000fe20000000f00 */
[----:B------:R-:W-:Y:S06]  /*5b50*/  @!P0 BRA `(.L_x_47) ;  /* 0x00000000005c8947 */ /* 0x000fec0003800000 */
[----:B------:R-:W-:Y:S02]  /*5b60*/  FSETP.GTU.FTZ.AND P0, PT, |R19|, +INF , PT ;  /* 0x7f8000001300780b */ /* 0x000fe40003f1c200 */
[----:B------:R-:W-:-:S04]  /*5b70*/  FSETP.GTU.FTZ.AND P1, PT, |R0|, +INF , PT ;  /* 0x7f8000000000780b */ /* 0x000fc80003f3c200 */
[----:B------:R-:W-:-:S13]  /*5b80*/  PLOP3.LUT P0, PT, P0, P1, PT, 0xf8, 0x8f ;  /* 0x00000000008f781c */ /* 0x000fda0000703f70 */
[----:B------:R-:W-:Y:S05]  /*5b90*/  @P0 BRA `(.L_x_48) ;  /* 0x0000000400440947 */ /* 0x000fea0003800000 */
[----:B------:R-:W-:-:S13]  /*5ba0*/  LOP3.LUT P0, RZ, R0, 0x7fffffff, R19, 0xc8, !PT ;  /* 0x7fffffff00ff7812 */ /* 0x000fda000780c813 */
[----:B------:R-:W-:Y:S05]  /*5bb0*/  @!P0 BRA `(.L_x_49) ;  /* 0x0000000400348947 */ /* 0x000fea0003800000 */
[C---:B------:R-:W-:Y:S02]  /*5bc0*/  FSETP.NEU.FTZ.AND P2, PT, |R19|.reuse, +INF , PT ;  /* 0x7f8000001300780b */ /* 0x040fe40003f5d200 */
[----:B------:R-:W-:Y:S02]  /*5bd0*/  FSETP.NEU.FTZ.AND P1, PT, |R0|, +INF , PT ;  /* 0x7f8000000000780b */ /* 0x000fe40003f3d200 */
[----:B------:R-:W-:-:S11]  /*5be0*/  FSETP.NEU.FTZ.AND P0, PT, |R19|, +INF , PT ;  /* 0x7f8000001300780b */ /* 0x000fd60003f1d200 */
[----:B------:R-:W-:Y:S05]  /*5bf0*/  @!P1 BRA !P2, `(.L_x_49) ;  /* 0x0000000400249947 */ /* 0x000fea0005000000 */
[----:B------:R-:W-:-:S04]  /*5c00*/  LOP3.LUT P2, RZ, R19, 0x7fffffff, RZ, 0xc0, !PT ;  /* 0x7fffffff13ff7812 */ /* 0x000fc8000784c0ff */
[----:B------:R-:W-:-:S13]  /*5c10*/  PLOP3.LUT P1, PT, P1, P2, PT, 0x2f, 0xf2 ;  /* 0x0000000000f2781c */ /* 0x000fda0000f24577 */
[----:B------:R-:W-:Y:S05]  /*5c20*/  @P1 BRA `(.L_x_50) ;  /* 0x0000000400101947 */ /* 0x000fea0003800000 */
[----:B------:R-:W-:-:S04]  /*5c30*/  LOP3.LUT P1, RZ, R0, 0x7fffffff, RZ, 0xc0, !PT ;  /* 0x7fffffff00ff7812 */ /* 0x000fc8000782c0ff */
[----:B------:R-:W-:-:S13]  /*5c40*/  PLOP3.LUT P0, PT, P0, P1, PT, 0x2f, 0xf2 ;  /* 0x0000000000f2781c */ /* 0x000fda0000702577 */
[----:B------:R-:W-:Y:S05]  /*5c50*/  @P0 BRA `(.L_x_51) ;  /* 0x0000000000f80947 */ /* 0x000fea0003800000 */
[----:B------:R-:W-:Y:S02]  /*5c60*/  ISETP.GE.AND P0, PT, R20, RZ, PT ;  /* 0x000000ff1400720c */ /* 0x000fe40003f06270 */
[----:B------:R-:W-:-:S11]  /*5c70*/  ISETP.GE.AND P1, PT, R17, RZ, PT ;  /* 0x000000ff1100720c */ /* 0x000fd60003f26270 */
[----:B------:R-:W-:Y:S01]  /*5c80*/  @P0 MOV R8, RZ ;  /* 0x000000ff00080202 */ /* 0x000fe20000000f00 */
[----:B------:R-:W-:Y:S01]  /*5c90*/  @!P0 FFMA R19, R19, 1.84467440737095516160e+19, RZ ;  /* 0x5f80000013138823 */ /* 0x000fe200000000ff */
[----:B------:R-:W-:Y:S01]  /*5ca0*/  @!P0 MOV R8, 0xffffffc0 ;  /* 0xffffffc000088802 */ /* 0x000fe20000000f00 */
[----:B------:R-:W-:-:S03]  /*5cb0*/  @!P1 FFMA R0, R0, 1.84467440737095516160e+19, RZ ;  /* 0x5f80000000009823 */ /* 0x000fc600000000ff */
[----:B------:R-:W-:-:S07]  /*5cc0*/  @!P1 IADD3 R8, PT, PT, R8, 0x40, RZ ;  /* 0x0000004008089810 */ /* 0x000fce0007ffe0ff */
.L_x_47:
[----:B------:R-:W-:Y:S02]  /*5cd0*/  LEA R17, R7, 0xc0800000, 0x17 ;  /* 0xc080000007117811 */ /* 0x000fe400078eb8ff */
[----:B------:R-:W-:-:S03]  /*5ce0*/  IADD3 R18, PT, PT, R18, -0x7f, RZ ;  /* 0xffffff8112127810 */ /* 0x000fc60007ffe0ff */
[----:B------:R-:W-:Y:S02]  /*5cf0*/  IMAD.IADD R22, R0, 0x1, -R17 ;  /* 0x0000000100167824 */ /* 0x000fe400078e0a11 */
[----:B------:R-:W-:Y:S02]  /*5d00*/  IMAD R0, R18, -0x800000, R19 ;  /* 0xff80000012007824 */ /* 0x000fe400078e0213 */
[----:B------:R-:W0:Y:S01]  /*5d10*/  MUFU.RCP R20, R22 ;  /* 0x0000001600147308 */ /* 0x000e220000001000 */
[----:B------:R-:W-:-:S04]  /*5d20*/  FADD.FTZ R17, -R22, -RZ ;  /* 0x800000ff16117221 */ /* 0x000fc80000010100 */
[----:B0-----:R-:W-:-:S04]  /*5d30*/  FFMA R21, R20, R17, 1 ;  /* 0x3f80000014157423 */ /* 0x001fc80000000011 */
[----:B------:R-:W-:-:S04]  /*5d40*/  FFMA R21, R20, R21, R20 ;  /* 0x0000001514157223 */ /* 0x000fc80000000014 */
[----:B------:R-:W-:-:S04]  /*5d50*/  FFMA R20, R0, R21, RZ ;  /* 0x0000001500147223 */ /* 0x000fc800000000ff */
[----:B------:R-:W-:-:S04]  /*5d60*/  FFMA R19, R17, R20, R0 ;  /* 0x0000001411137223 */ /* 0x000fc80000000000 */
[----:B------:R-:W-:Y:S01]  /*5d70*/  FFMA R20, R21, R19, R20 ;  /* 0x0000001315147223 */ /* 0x000fe20000000014 */
[----:B------:R-:W-:-:S03]  /*5d80*/  IADD3 R19, PT, PT, R18, 0x7f, -R7 ;  /* 0x0000007f12137810 */ /* 0x000fc60007ffe807 */
[----:B------:R-:W-:Y:S01]  /*5d90*/  FFMA R17, R17, R20, R0 ;  /* 0x0000001411117223 */ /* 0x000fe20000000000 */
[----:B------:R-:W-:-:S03]  /*5da0*/  IADD3 R19, PT, PT, R19, R8, RZ ;  /* 0x0000000813137210 */ /* 0x000fc60007ffe0ff */
[----:B------:R-:W-:-:S05]  /*5db0*/  FFMA R0, R21, R17, R20 ;  /* 0x0000001115007223 */ /* 0x000fca0000000014 */
[----:B------:R-:W-:-:S04]  /*5dc0*/  SHF.R.U32.HI R7, RZ, 0x17, R0 ;  /* 0x00000017ff077819 */ /* 0x000fc80000011600 */
[----:B------:R-:W-:-:S04]  /*5dd0*/  LOP3.LUT R8, R7, 0xff, RZ, 0xc0, !PT ;  /* 0x000000ff07087812 */ /* 0x000fc800078ec0ff */
[----:B------:R-:W-:-:S04]  /*5de0*/  IADD3 R7, PT, PT, R8, R19, RZ ;  /* 0x0000001308077210 */ /* 0x000fc80007ffe0ff */
[----:B------:R-:W-:-:S04]  /*5df0*/  IADD3 R8, PT, PT, R7, -0x1, RZ ;  /* 0xffffffff07087810 */ /* 0x000fc80007ffe0ff */
[----:B------:R-:W-:-:S13]  /*5e00*/  ISETP.GE.U32.AND P0, PT, R8, 0xfe, PT ;  /* 0x000000fe0800780c */ /* 0x000fda0003f06070 */
[----:B------:R-:W-:Y:S05]  /*5e10*/  @!P0 BRA `(.L_x_52) ;  /* 0x0000000000808947 */ /* 0x000fea0003800000 */
[----:B------:R-:W-:-:S13]  /*5e20*/  ISETP.GT.AND P0, PT, R7, 0xfe, PT ;  /* 0x000000fe0700780c */ /* 0x000fda0003f04270 */
[----:B------:R-:W-:Y:S05]  /*5e30*/  @P0 BRA `(.L_x_53) ;  /* 0x00000000006c0947 */ /* 0x000fea0003800000 */
[----:B------:R-:W-:-:S13]  /*5e40*/  ISETP.GE.AND P0, PT, R7, 0x1, PT ;  /* 0x000000010700780c */ /* 0x000fda0003f06270 */
[----:B------:R-:W-:Y:S05]  /*5e50*/  @P0 BRA `(.L_x_54) ;  /* 0x0000000000980947 */ /* 0x000fea0003800000 */
[----:B------:R-:W-:Y:S02]  /*5e60*/  ISETP.GE.AND P0, PT, R7, -0x18, PT ;  /* 0xffffffe80700780c */ /* 0x000fe40003f06270 */
[----:B------:R-:W-:-:S11]  /*5e70*/  LOP3.LUT R0, R0, 0x80000000, RZ, 0xc0, !PT ;  /* 0x8000000000007812 */ /* 0x000fd600078ec0ff */
[----:B------:R-:W-:Y:S05]  /*5e80*/  @!P0 BRA `(.L_x_54) ;  /* 0x00000000008c8947 */ /* 0x000fea0003800000 */
[CCC-:B------:R-:W-:Y:S01]  /*5e90*/  FFMA.RZ R8, R21.reuse, R17.reuse, R20.reuse ;  /* 0x0000001115087223 */ /* 0x1c0fe2000000c014 */
[CCC-:B------:R-:W-:Y:S01]  /*5ea0*/  FFMA.RP R18, R21.reuse, R17.reuse, R20.reuse ;  /* 0x0000001115127223 */ /* 0x1c0fe20000008014 */
[----:B------:R-:W-:Y:S01]  /*5eb0*/  FFMA.RM R21, R21, R17, R20 ;  /* 0x0000001115157223 */ /* 0x000fe20000004014 */
[C---:B------:R-:W-:Y:S01]  /*5ec0*/  VIADD R17, R7.reuse, 0x20 ;  /* 0x0000002007117836 */ /* 0x040fe20000000000 */
[C---:B------:R-:W-:Y:S02]  /*5ed0*/  ISETP.NE.AND P2, PT, R7.reuse, RZ, PT ;  /* 0x000000ff0700720c */ /* 0x040fe40003f45270 */
[----:B------:R-:W-:Y:S02]  /*5ee0*/  LOP3.LUT R8, R8, 0x7fffff, RZ, 0xc0, !PT ;  /* 0x007fffff08087812 */ /* 0x000fe400078ec0ff */
[----:B------:R-:W-:Y:S02]  /*5ef0*/  ISETP.NE.AND P1, PT, R7, RZ, PT ;  /* 0x000000ff0700720c */ /* 0x000fe40003f25270 */
[----:B------:R-:W-:-:S02]  /*5f00*/  LOP3.LUT R8, R8, 0x800000, RZ, 0xfc, !PT ;  /* 0x0080000008087812 */ /* 0x000fc400078efcff */
[----:B------:R-:W-:Y:S02]  /*5f10*/  IADD3 R7, PT, PT, -R7, RZ, RZ ;  /* 0x000000ff07077210 */ /* 0x000fe40007ffe1ff */
[----:B------:R-:W-:Y:S02]  /*5f20*/  SHF.L.U32 R17, R8, R17, RZ ;  /* 0x0000001108117219 */ /* 0x000fe400000006ff */
[----:B------:R-:W-:Y:S02]  /*5f30*/  FSETP.NEU.FTZ.AND P0, PT, R18, R21, PT ;  /* 0x000000151200720b */ /* 0x000fe40003f1d000 */
[----:B------:R-:W-:Y:S02]  /*5f40*/  SEL R7, R7, RZ, P2 ;  /* 0x000000ff07077207 */ /* 0x000fe40001000000 */
[----:B------:R-:W-:Y:S02]  /*5f50*/  ISETP.NE.AND P1, PT, R17, RZ, P1 ;  /* 0x000000ff1100720c */ /* 0x000fe40000f25270 */
[----:B------:R-:W-:-:S02]  /*5f60*/  SHF.R.U32.HI R18, RZ, R7, R8 ;  /* 0x00000007ff127219 */ /* 0x000fc40000011608 */
[----:B------:R-:W-:Y:S02]  /*5f70*/  PLOP3.LUT P0, PT, P0, P1, PT, 0xf8, 0x8f ;  /* 0x00000000008f781c */ /* 0x000fe40000703f70 */
[----:B------:R-:W-:Y:S02]  /*5f80*/  SHF.R.U32.HI R8, RZ, 0x1, R18 ;  /* 0x00000001ff087819 */ /* 0x000fe40000011612 */
[----:B------:R-:W-:-:S04]  /*5f90*/  SEL R7, RZ, 0x1, !P0 ;  /* 0x00000001ff077807 */ /* 0x000fc80004000000 */
[----:B------:R-:W-:-:S04]  /*5fa0*/  LOP3.LUT R7, R7, 0x1, R8, 0xf8, !PT ;  /* 0x0000000107077812 */ /* 0x000fc800078ef808 */
[----:B------:R-:W-:-:S04]  /*5fb0*/  LOP3.LUT R7, R7, R18, RZ, 0xc0, !PT ;  /* 0x0000001207077212 */ /* 0x000fc800078ec0ff */
[----:B------:R-:W-:-:S04]  /*5fc0*/  IADD3 R7, PT, PT, R8, R7, RZ ;  /* 0x0000000708077210 */ /* 0x000fc80007ffe0ff */
[----:B------:R-:W-:Y:S01]  /*5fd0*/  LOP3.LUT R0, R7, R0, RZ, 0xfc, !PT ;  /* 0x0000000007007212 */ /* 0x000fe200078efcff */
[----:B------:R-:W-:Y:S06]  /*5fe0*/  BRA `(.L_x_54) ;  /* 0x0000000000347947 */ /* 0x000fec0003800000 */
.L_x_53:
[----:B------:R-:W-:-:S04]  /*5ff0*/  LOP3.LUT R0, R0, 0x80000000, RZ, 0xc0, !PT ;  /* 0x8000000000007812 */ /* 0x000fc800078ec0ff */
[----:B------:R-:W-:Y:S01]  /*6000*/  LOP3.LUT R0, R0, 0x7f800000, RZ, 0xfc, !PT ;  /* 0x7f80000000007812 */ /* 0x000fe200078efcff */
[----:B------:R-:W-:Y:S06]  /*6010*/  BRA `(.L_x_54) ;  /* 0x0000000000287947 */ /* 0x000fec0003800000 */
.L_x_52:
[----:B------:R-:W-:Y:S01]  /*6020*/  LEA R0, R19, R0, 0x17 ;  /* 0x0000000013007211 */ /* 0x000fe200078eb8ff */
[----:B------:R-:W-:Y:S06]  /*6030*/  BRA `(.L_x_54) ;  /* 0x0000000000207947 */ /* 0x000fec0003800000 */
.L_x_51:
[----:B------:R-:W-:-:S04]  /*6040*/  LOP3.LUT R0, R0, 0x80000000, R19, 0x48, !PT ;  /* 0x8000000000007812 */ /* 0x000fc800078e4813 */
[----:B------:R-:W-:Y:S01]  /*6050*/  LOP3.LUT R0, R0, 0x7f800000, RZ, 0xfc, !PT ;  /* 0x7f80000000007812 */ /* 0x000fe200078efcff */
[----:B------:R-:W-:Y:S06]  /*6060*/  BRA `(.L_x_54) ;  /* 0x0000000000147947 */ /* 0x000fec0003800000 */
.L_x_50:
[----:B------:R-:W-:Y:S01]  /*6070*/  LOP3.LUT R0, R0, 0x80000000, R19, 0x48, !PT ;  /* 0x8000000000007812 */ /* 0x000fe200078e4813 */
[----:B------:R-:W-:Y:S06]  /*6080*/  BRA `(.L_x_54) ;  /* 0x00000000000c7947 */ /* 0x000fec0003800000 */
.L_x_49:
[----:B------:R-:W0:Y:S01]  /*6090*/  MUFU.RSQ R0, -QNAN ;  /* 0xffc0000000007908 */ /* 0x000e220000001400 */
[----:B------:R-:W-:Y:S05]  /*60a0*/  BRA `(.L_x_54) ;  /* 0x0000000000047947 */ /* 0x000fea0003800000 */
.L_x_48:
[----:B------:R-:W-:-:S07]  /*60b0*/  FADD.FTZ R0, R19, R0 ;  /* 0x0000000013007221 */ /* 0x000fce0000010000 */
.L_x_54:
[----:B------:R-:W-:-:S04]  /*60c0*/  HFMA2 R7, -RZ, RZ, 0, 0 ;  /* 0x00000000ff077431 */ /* 0x000fc800000001ff */
[----:B0-----:R-:W-:Y:S05]  /*60d0*/  RET.REL.NODEC R6 `(_Z12Bond_Price_kffffffP17curandStateXORWOWPfS1_) ;  /* 0xffffff9c06c87950 */ /* 0x001fea0003c3ffff */
.L_x_55:
[----:B------:R-:W-:-:S00]  /*60e0*/  BRA `(.L_x_55) ;  /* 0xfffffffc00fc7947 */ /* 0x000fc0000383ffff */
[----:B------:R-:W-:-:S00]  /*60f0*/  NOP ;  /* 0x0000000000007918 */ /* 0x000fc00000000000 */
        /* <DEDUP_REMOVED lines=8> */
.L_x_67:


//--------------------- .text._Z19init_curand_state_kP17curandStateXORWOW --------------------------
	.section	.text._Z19init_curand_state_kP17curandStateXORWOW,"ax",@progbits
	.align	128
        .global         _Z19init_curand_state_kP17curandStateXORWOW
        .type           _Z19init_curand_state_kP17curandStateXORWOW,@function
        .size           _Z19init_curand_state_kP17curandStateXORWOW,(.L_x_69 - _Z19init_curand_state_kP17curandStateXORWOW)
        .other          _Z19init_curand_state_kP17curandStateXORWOW,@"STO_CUDA_ENTRY STV_DEFAULT"
_Z19init_curand_state_kP17curandStateXORWOW:
.text._Z19init_curand_state_kP17curandStateXORWOW:
[----:B------:R-:W-:Y:S01]  /*0000*/  LDC R1, c[0x0][0x37c] ;  /* 0x0000df00ff017b82 */ /* 0x000fe20000000800 */
[----:B------:R-:W0:Y:S07]  /*0010*/  S2R R13, SR_TID.X ;  /* 0x00000000000d7919 */ /* 0x000e2e0000002100 */
[----:B------:R-:W0:Y:S01]  /*0020*/  S2UR UR6, SR_CTAID.X ;  /* 0x00000000000679c3 */ /* 0x000e220000002500 */
[----:B------:R-:W1:Y:S01]  /*0030*/  LDCU.64 UR4, c[0x0][0x358] ;  /* 0x00006b00ff0477ac */ /* 0x000e620008000a00 */
[----:B------:R-:W-:Y:S01]  /*0040*/  IMAD.MOV.U32 R2, RZ, RZ, 0x2abc4dd5 ;  /* 0x2abc4dd5ff027424 */ /* 0x000fe200078e00ff */
[----:B------:R-:W-:Y:S01]  /*0050*/  BSSY.RECONVERGENT B0, `(.L_x_56) ;  /* 0x00000df000007945 */ /* 0x000fe20003800200 */
[----:B------:R-:W-:-:S02]  /*0060*/  IMAD.MOV.U32 R3, RZ, RZ, 0x58213ed2 ;  /* 0x58213ed2ff037424 */ /* 0x000fc400078e00ff */
[----:B------:R-:W-:Y:S02]  /*0070*/  IMAD.MOV.U32 R4, RZ, RZ, 0x455f2458 ;  /* 0x455f2458ff047424 */ /* 0x000fe400078e00ff */
[----:B------:R-:W0:Y:S01]  /*0080*/  LDC R0, c[0x0][0x360] ;  /* 0x0000d800ff007b82 */ /* 0x000e220000000800 */
[----:B------:R-:W-:Y:S02]  /*0090*/  IMAD.MOV.U32 R5, RZ, RZ, -0x75bd8fc ;  /* 0xf8a42704ff057424 */ /* 0x000fe400078e00ff */
[----:B------:R-:W-:Y:S02]  /*00a0*/  IMAD.MOV.U32 R8, RZ, RZ, -0x23270784 ;  /* 0xdcd8f87cff087424 */ /* 0x000fe400078e00ff */
[----:B------:R-:W-:-:S03]  /*00b0*/  IMAD.MOV.U32 R9, RZ, RZ, 0x511db0d6 ;  /* 0x511db0d6ff097424 */ /* 0x000fc600078e00ff */
[----:B------:R-:W2:Y:S01]  /*00c0*/  LDC.64 R6, c[0x0][0x380] ;  /* 0x0000e000ff067b82 */ /* 0x000ea20000000a00 */
[----:B0-----:R-:W-:-:S05]  /*00d0*/  IMAD R13, R0, UR6, R13 ;  /* 0x00000006000d7c24 */ /* 0x001fca000f8e020d */
[C---:B------:R-:W-:Y:S01]  /*00e0*/  ISETP.NE.AND P0, PT, R13.reuse, RZ, PT ;  /* 0x000000ff0d00720c */ /* 0x040fe20003f05270 */
[----:B--2---:R-:W-:-:S05]  /*00f0*/  IMAD.WIDE R6, R13, 0x30, R6 ;  /* 0x000000300d067825 */ /* 0x004fca00078e0206 */
[----:B-1----:R0:W-:Y:S04]  /*0100*/  STG.E.64 desc[UR4][R6.64], R2 ;  /* 0x0000000206007986 */ /* 0x0021e8000c101b04 */
[----:B------:R0:W-:Y:S04]  /*0110*/  STG.E.64 desc[UR4][R6.64+0x8], R4 ;  /* 0x0000080406007986 */ /* 0x0001e8000c101b04 */
[----:B------:R0:W-:Y:S01]  /*0120*/  STG.E.64 desc[UR4][R6.64+0x10], R8 ;  /* 0x0000100806007986 */ /* 0x0001e2000c101b04 */
[----:B------:R-:W-:Y:S05]  /*0130*/  @!P0 BRA `(.L_x_57) ;  /* 0x0000000c00408947 */ /* 0x000fea0003800000 */
[----:B------:R-:W-:Y:S01]  /*0140*/  SHF.R.S32.HI R0, RZ, 0x1f, R13 ;  /* 0x0000001fff007819 */ /* 0x000fe2000001140d */
[----:B------:R-:W-:-:S07]  /*0150*/  IMAD.MOV.U32 R12, RZ, RZ, RZ ;  /* 0x000000ffff0c7224 */ /* 0x000fce00078e00ff */
.L_x_63:
[----:B0-----:R-:W-:Y:S01]  /*0160*/  LOP3.LUT R2, R13, 0x3, RZ, 0xc0, !PT ;  /* 0x000000030d027812 */ /* 0x001fe200078ec0ff */
[----:B------:R-:W-:Y:S03]  /*0170*/  BSSY.RECONVERGENT B1, `(.L_x_58) ;  /* 0x00000c6000017945 */ /* 0x000fe60003800200 */
[----:B------:R-:W-:-:S04]  /*0180*/  ISETP.NE.U32.AND P0, PT, R2, RZ, PT ;  /* 0x000000ff0200720c */ /* 0x000fc80003f05070 */
[----:B------:R-:W-:-:S13]  /*0190*/  ISETP.NE.AND.EX P0, PT, RZ, RZ, PT, P0 ;  /* 0x000000ffff00720c */ /* 0x000fda0003f05300 */
[----:B------:R-:W-:Y:S05]  /*01a0*/  @!P0 BRA `(.L_x_59) ;  /* 0x0000000c00088947 */ /* 0x000fea0003800000 */
[----:B------:R-:W0:Y:S01]  /*01b0*/  LDC.64 R8, c[0x4][RZ] ;  /* 0x01000000ff087b82 */ /* 0x000e220000000a00 */
[----:B------:R-:W-:Y:S02]  /*01c0*/  IMAD.MOV.U32 R14, RZ, RZ, RZ ;  /* 0x000000ffff0e7224 */ /* 0x000fe400078e00ff */
[----:B0-----:R-:W-:-:S07]  /*01d0*/  IMAD.WIDE.U32 R8, R12, 0xc80, R8 ;  /* 0x00000c800c087825 */ /* 0x001fce00078e0008 */
.L_x_62:
[----:B0-----:R-:W-:Y:S01]  /*01e0*/  IMAD.MOV.U32 R15, RZ, RZ, RZ ;  /* 0x000000ffff0f7224 */ /* 0x001fe200078e00ff */
[----:B------:R-:W-:Y:S01]  /*01f0*/  CS2R R2, SRZ ;  /* 0x0000000000027805 */ /* 0x000fe2000001ff00 */
[----:B------:R-:W-:Y:S01]  /*0200*/  IMAD.MOV.U32 R17, RZ, RZ, RZ ;  /* 0x000000ffff117224 */ /* 0x000fe200078e00ff */
[----:B------:R-:W-:-:S07]  /*0210*/  CS2R R4, SRZ ;  /* 0x0000000000047805 */ /* 0x000fce000001ff00 */
.L_x_61:
[----:B------:R-:W-:-:S05]  /*0220*/  IMAD.WIDE.U32 R10, R17, 0x4, R6 ;  /* 0x00000004110a7825 */ /* 0x000fca00078e0006 */
[----:B------:R0:W5:Y:S01]  /*0230*/  LDG.E R16, desc[UR4][R10.64+0x4] ;  /* 0x000004040a107981 */ /* 0x000162000c1e1900 */
[----:B------:R-:W-:-:S07]  /*0240*/  IMAD.MOV.U32 R19, RZ, RZ, RZ ;  /* 0x000000ffff137224 */ /* 0x000fce00078e00ff */
.L_x_60:
[----:B-----5:R-:W-:Y:S01]  /*0250*/  SHF.R.U32.HI R24, RZ, R19, R16 ;  /* 0x00000013ff187219 */ /* 0x020fe20000011610 */
[----:B0-----:R-:W-:-:S03]  /*0260*/  IMAD.SHL.U32 R10, R17, 0x20, RZ ;  /* 0x00000020110a7824 */ /* 0x001fc600078e00ff */
[----:B------:R-:W-:Y:S01]  /*0270*/  LOP3.LUT R11, R24, 0x1, RZ, 0xc0, !PT ;  /* 0x00000001180b7812 */ /* 0x000fe200078ec0ff */
[----:B------:R-:W-:-:S03]  /*0280*/  IMAD.IADD R10, R10, 0x1, R19 ;  /* 0x000000010a0a7824 */ /* 0x000fc600078e0213 */
[----:B------:R-:W-:Y:S01]  /*0290*/  ISETP.NE.U32.AND P0, PT, R11, 0x1, PT ;  /* 0x000000010b00780c */ /* 0x000fe20003f05070 */
[----:B------:R-:W-:-:S03]  /*02a0*/  IMAD R11, R10, 0x5, RZ ;  /* 0x000000050a0b7824 */ /* 0x000fc600078e02ff */
[----:B------:R-:W-:Y:S01]  /*02b0*/  R2P PR, R24, 0x7e ;  /* 0x0000007e18007804 */ /* 0x000fe20000000000 */
[----:B------:R-:W-:-:S08]  /*02c0*/  IMAD.WIDE.U32 R10, R11, 0x4, R8 ;  /* 0x000000040b0a7825 */ /* 0x000fd000078e0008 */
[----:B------:R-:W2:Y:S04]  /*02d0*/  @!P0 LDG.E R18, desc[UR4][R10.64] ;  /* 0x000000040a128981 */ /* 0x000ea8000c1e1900 */
[----:B------:R-:W3:Y:S04]  /*02e0*/  @!P0 LDG.E R20, desc[UR4][R10.64+0x10] ;  /* 0x000010040a148981 */ /* 0x000ee8000c1e1900 */
[----:B------:R-:W4:Y:S04]  /*02f0*/  @P1 LDG.E R22, desc[UR4][R10.64+0x14] ;  /* 0x000014040a161981 */ /* 0x000f28000c1e1900 */
[----:B------:R-:W4:Y:S04]  /*0300*/  @P2 LDG.E R26, desc[UR4][R10.64+0x28] ;  /* 0x000028040a1a2981 */ /* 0x000f28000c1e1900 */
[----:B------:R-:W4:Y:S04]  /*0310*/  @!P0 LDG.E R21, desc[UR4][R10.64+0x4] ;  /* 0x000004040a158981 */ /* 0x000f28000c1e1900 */
[----:B------:R-:W4:Y:S04]  /*0320*/  @!P0 LDG.E R23, desc[UR4][R10.64+0xc] ;  /* 0x00000c040a178981 */ /* 0x000f28000c1e1900 */
[----:B------:R-:W4:Y:S04]  /*0330*/  @P1 LDG.E R25, desc[UR4][R10.64+0x18] ;  /* 0x000018040a191981 */ /* 0x000f28000c1e1900 */
[----:B------:R-:W4:Y:S04]  /*0340*/  @P3 LDG.E R28, desc[UR4][R10.64+0x3c] ;  /* 0x00003c040a1c3981 */ /* 0x000f28000c1e1900 */
[----:B------:R-:W4:Y:S01]  /*0350*/  @P6 LDG.E R27, desc[UR4][R10.64+0x7c] ;  /* 0x00007c040a1b6981 */ /* 0x000f22000c1e1900 */
[----:B--2---:R-:W-:-:S03]  /*0360*/  @!P0 LOP3.LUT R15, R15, R18, RZ, 0x3c, !PT ;  /* 0x000000120f0f8212 */ /* 0x004fc600078e3cff */
[----:B------:R-:W2:Y:S01]  /*0370*/  @!P0 LDG.E R18, desc[UR4][R10.64+0x8] ;  /* 0x000008040a128981 */ /* 0x000ea2000c1e1900 */
[----:B---3--:R-:W-:-:S03]  /*0380*/  @!P0 LOP3.LUT R3, R3, R20, RZ, 0x3c, !PT ;  /* 0x0000001403038212 */ /* 0x008fc600078e3cff */
[----:B------:R-:W3:Y:S01]  /*0390*/  @P1 LDG.E R20, desc[UR4][R10.64+0x24] ;  /* 0x000024040a141981 */ /* 0x000ee2000c1e1900 */
[----:B----4-:R-:W-:-:S03]  /*03a0*/  @P1 LOP3.LUT R15, R15, R22, RZ, 0x3c, !PT ;  /* 0x000000160f0f1212 */ /* 0x010fc600078e3cff */
[----:B------:R-:W4:Y:S01]  /*03b0*/  @P2 LDG.E R22, desc[UR4][R10.64+0x38] ;  /* 0x000038040a162981 */ /* 0x000f22000c1e1900 */
[----:B------:R-:W-:-:S03]  /*03c0*/  @P2 LOP3.LUT R15, R15, R26, RZ, 0x3c, !PT ;  /* 0x0000001a0f0f2212 */ /* 0x000fc600078e3cff */
[----:B------:R-:W4:Y:S01]  /*03d0*/  @P4 LDG.E R26, desc[UR4][R10.64+0x50] ;  /* 0x000050040a1a4981 */ /* 0x000f22000c1e1900 */
[----:B------:R-:W-:-:S03]  /*03e0*/  @!P0 LOP3.LUT R4, R4, R21, RZ, 0x3c, !PT ;  /* 0x0000001504048212 */ /* 0x000fc600078e3cff */
[----:B------:R-:W4:Y:S01]  /*03f0*/  @P1 LDG.E R21, desc[UR4][R10.64+0x20] ;  /* 0x000020040a151981 */ /* 0x000f22000c1e1900 */
[----:B------:R-:W-:-:S03]  /*0400*/  @!P0 LOP3.LUT R2, R2, R23, RZ, 0x3c, !PT ;  /* 0x0000001702028212 */ /* 0x000fc600078e3cff */
[----:B------:R-:W4:Y:S01]  /*0410*/  @P2 LDG.E R23, desc[UR4][R10.64+0x2c] ;  /* 0x00002c040a172981 */ /* 0x000f22000c1e1900 */
[----:B------:R-:W-:-:S03]  /*0420*/  @P1 LOP3.LUT R4, R4, R25, RZ, 0x3c, !PT ;  /* 0x0000001904041212 */ /* 0x000fc600078e3cff */
[----:B------:R-:W4:Y:S01]  /*0430*/  @P2 LDG.E R25, desc[UR4][R10.64+0x34] ;  /* 0x000034040a192981 */ /* 0x000f22000c1e1900 */
[----:B--2---:R-:W-:-:S03]  /*0440*/  @!P0 LOP3.LUT R5, R5, R18, RZ, 0x3c, !PT ;  /* 0x0000001205058212 */ /* 0x004fc600078e3cff */
[----:B------:R-:W2:Y:S01]  /*0450*/  @P1 LDG.E R18, desc[UR4][R10.64+0x1c] ;  /* 0x00001c040a121981 */ /* 0x000ea2000c1e1900 */
[----:B---3--:R-:W-:-:S03]  /*0460*/  @P1 LOP3.LUT R3, R3, R20, RZ, 0x3c, !PT ;  /* 0x0000001403031212 */ /* 0x008fc600078e3cff */
[----:B------:R-:W3:Y:S01]  /*0470*/  @P2 LDG.E R20, desc[UR4][R10.64+0x30] ;  /* 0x000030040a142981 */ /* 0x000ee2000c1e1900 */
[----:B----4-:R-:W-:-:S03]  /*0480*/  @P2 LOP3.LUT R3, R3, R22, RZ, 0x3c, !PT ;  /* 0x0000001603032212 */ /* 0x010fc600078e3cff */
[----:B------:R-:W4:Y:S01]  /*0490*/  @P3 LDG.E R22, desc[UR4][R10.64+0x4c] ;  /* 0x00004c040a163981 */ /* 0x000f22000c1e1900 */
[----:B------:R-:W-:-:S04]  /*04a0*/  @P3 LOP3.LUT R15, R15, R28, RZ, 0x3c, !PT ;  /* 0x0000001c0f0f3212 */ /* 0x000fc800078e3cff */
[----:B------:R-:W-:Y:S02]  /*04b0*/  @P4 LOP3.LUT R15, R15, R26, RZ, 0x3c, !PT ;  /* 0x0000001a0f0f4212 */ /* 0x000fe400078e3cff */
[----:B------:R-:W-:Y:S01]  /*04c0*/  @P1 LOP3.LUT R2, R2, R21, RZ, 0x3c, !PT ;  /* 0x0000001502021212 */ /* 0x000fe200078e3cff */
[----:B------:R-:W4:Y:S04]  /*04d0*/  @P5 LDG.E R26, desc[UR4][R10.64+0x64] ;  /* 0x000064040a1a5981 */ /* 0x000f28000c1e1900 */
[----:B------:R-:W4:Y:S01]  /*04e0*/  @P3 LDG.E R21, desc[UR4][R10.64+0x40] ;  /* 0x000040040a153981 */ /* 0x000f22000c1e1900 */
[----:B------:R-:W-:Y:S02]  /*04f0*/  @P2 LOP3.LUT R4, R4, R23, RZ, 0x3c, !PT ;  /* 0x0000001704042212 */ /* 0x000fe400078e3cff */
[----:B------:R-:W-:Y:S01]  /*0500*/  @P2 LOP3.LUT R2, R2, R25, RZ, 0x3c, !PT ;  /* 0x0000001902022212 */ /* 0x000fe200078e3cff */
[----:B------:R-:W4:Y:S04]  /*0510*/  @P3 LDG.E R23, desc[UR4][R10.64+0x48] ;  /* 0x000048040a173981 */ /* 0x000f28000c1e1900 */
[----:B------:R-:W4:Y:S01]  /*0520*/  @P4 LDG.E R25, desc[UR4][R10.64+0x54] ;  /* 0x000054040a194981 */ /* 0x000f22000c1e1900 */
[----:B--2---:R-:W-:-:S03]  /*0530*/  @P1 LOP3.LUT R5, R5, R18, RZ, 0x3c, !PT ;  /* 0x0000001205051212 */ /* 0x004fc600078e3cff */
[----:B------:R-:W2:Y:S01]  /*0540*/  @P3 LDG.E R18, desc[UR4][R10.64+0x44] ;  /* 0x000044040a123981 */ /* 0x000ea2000c1e1900 */
[----:B---3--:R-:W-:-:S03]  /*0550*/  @P2 LOP3.LUT R5, R5, R20, RZ, 0x3c, !PT ;  /* 0x0000001405052212 */ /* 0x008fc600078e3cff */
[----:B------:R-:W3:Y:S01]  /*0560*/  @P4 LDG.E R20, desc[UR4][R10.64+0x58] ;  /* 0x000058040a144981 */ /* 0x000ee2000c1e1900 */
[----:B----4-:R-:W-:-:S03]  /*0570*/  @P3 LOP3.LUT R3, R3, R22, RZ, 0x3c, !PT ;  /* 0x0000001603033212 */ /* 0x010fc600078e3cff */
[----:B------:R-:W4:Y:S01]  /*0580*/  @P4 LDG.E R22, desc[UR4][R10.64+0x60] ;  /* 0x000060040a164981 */ /* 0x000f22000c1e1900 */
[----:B------:R-:W-:Y:S02]  /*0590*/  LOP3.LUT P0, RZ, R24, 0x80, RZ, 0xc0, !PT ;  /* 0x0000008018ff7812 */ /* 0x000fe4000780c0ff */
[----:B------:R-:W-:Y:S02]  /*05a0*/  @P5 LOP3.LUT R15, R15, R26, RZ, 0x3c, !PT ;  /* 0x0000001a0f0f5212 */ /* 0x000fe400078e3cff */
[----:B------:R-:W4:Y:S01]  /*05b0*/  @P6 LDG.E R26, desc[UR4][R10.64+0x78] ;  /* 0x000078040a1a6981 */ /* 0x000f22000c1e1900 */
[----:B------:R-:W-:-:S03]  /*05c0*/  @P3 LOP3.LUT R4, R4, R21, RZ, 0x3c, !PT ;  /* 0x0000001504043212 */ /* 0x000fc600078e3cff */
[----:B------:R-:W4:Y:S01]  /*05d0*/  @P4 LDG.E R21, desc[UR4][R10.64+0x5c] ;  /* 0x00005c040a154981 */ /* 0x000f22000c1e1900 */
[----:B------:R-:W-:-:S03]  /*05e0*/  @P3 LOP3.LUT R2, R2, R23, RZ, 0x3c, !PT ;  /* 0x0000001702023212 */ /* 0x000fc600078e3cff */
[----:B------:R-:W4:Y:S01]  /*05f0*/  @P5 LDG.E R23, desc[UR4][R10.64+0x68] ;  /* 0x000068040a175981 */ /* 0x000f22000c1e1900 */
[----:B------:R-:W-:-:S03]  /*0600*/  @P4 LOP3.LUT R4, R4, R25, RZ, 0x3c, !PT ;  /* 0x0000001904044212 */ /* 0x000fc600078e3cff */
[----:B------:R-:W4:Y:S01]  /*0610*/  @P5 LDG.E R25, desc[UR4][R10.64+0x70] ;  /* 0x000070040a195981 */ /* 0x000f22000c1e1900 */
[----:B--2---:R-:W-:-:S03]  /*0620*/  @P3 LOP3.LUT R5, R5, R18, RZ, 0x3c, !PT ;  /* 0x0000001205053212 */ /* 0x004fc600078e3cff */
[----:B------:R-:W2:Y:S01]  /*0630*/  @P5 LDG.E R18, desc[UR4][R10.64+0x6c] ;  /* 0x00006c040a125981 */ /* 0x000ea2000c1e1900 */
[----:B---3--:R-:W-:-:S03]  /*0640*/  @P4 LOP3.LUT R5, R5, R20, RZ, 0x3c, !PT ;  /* 0x0000001405054212 */ /* 0x008fc600078e3cff */
[----:B------:R-:W3:Y:S01]  /*0650*/  @P5 LDG.E R20, desc[UR4][R10.64+0x74] ;  /* 0x000074040a145981 */ /* 0x000ee2000c1e1900 */
[----:B----4-:R-:W-:-:S03]  /*0660*/  @P4 LOP3.LUT R3, R3, R22, RZ, 0x3c, !PT ;  /* 0x0000001603034212 */ /* 0x010fc600078e3cff */
[----:B------:R-:W4:Y:S01]  /*0670*/  @P0 LDG.E R22, desc[UR4][R10.64+0x8c] ;  /* 0x00008c040a160981 */ /* 0x000f22000c1e1900 */
[----:B------:R-:W-:-:S03]  /*0680*/  @P6 LOP3.LUT R15, R15, R26, RZ, 0x3c, !PT ;  /* 0x0000001a0f0f6212 */ /* 0x000fc600078e3cff */
        /* <DEDUP_REMOVED lines=13> */
[----:B------:R-:W-:Y:S02]  /*0760*/  @P6 LOP3.LUT R4, R4, R27, RZ, 0x3c, !PT ;  /* 0x0000001b04046212 */ /* 0x000fe400078e3cff */
[----:B------:R-:W-:Y:S02]  /*0770*/  @P6 LOP3.LUT R2, R2, R21, RZ, 0x3c, !PT ;  /* 0x0000001502026212 */ /* 0x000fe400078e3cff */
[----:B------:R-:W-:Y:S02]  /*0780*/  @P0 LOP3.LUT R4, R4, R23, RZ, 0x3c, !PT ;  /* 0x0000001704040212 */ /* 0x000fe400078e3cff */
[----:B------:R-:W-:Y:S02]  /*0790*/  @P0 LOP3.LUT R2, R2, R25, RZ, 0x3c, !PT ;  /* 0x0000001902020212 */ /* 0x000fe400078e3cff */
[----:B--2---:R-:W-:Y:S02]  /*07a0*/  @P6 LOP3.LUT R5, R5, R18, RZ, 0x3c, !PT ;  /* 0x0000001205056212 */ /* 0x004fe400078e3cff */
[----:B---3--:R-:W-:-:S02]  /*07b0*/  @P6 LOP3.LUT R3, R3, R20, RZ, 0x3c, !PT ;  /* 0x0000001403036212 */ /* 0x008fc400078e3cff */
[----:B----4-:R-:W-:Y:S02]  /*07c0*/  @P0 LOP3.LUT R5, R5, R22, RZ, 0x3c, !PT ;  /* 0x0000001605050212 */ /* 0x010fe400078e3cff */
[----:B------:R-:W-:Y:S02]  /*07d0*/  @P0 LOP3.LUT R3, R3, R26, RZ, 0x3c, !PT ;  /* 0x0000001a03030212 */ /* 0x000fe400078e3cff */
[----:B------:R-:W-:-:S13]  /*07e0*/  R2P PR, R24.B1, 0x7f ;  /* 0x0000007f18007804 */ /* 0x000fda0000001000 */
[----:B------:R-:W2:Y:S04]  /*07f0*/  @P0 LDG.E R18, desc[UR4][R10.64+0xa0] ;  /* 0x0000a0040a120981 */ /* 0x000ea8000c1e1900 */
[----:B------:R-:W3:Y:S04]  /*0800*/  @P1 LDG.E R22, desc[UR4][R10.64+0xb4] ;  /* 0x0000b4040a161981 */ /* 0x000ee8000c1e1900 */
[----:B------:R-:W4:Y:S04]  /*0810*/  @P2 LDG.E R26, desc[UR4][R10.64+0xc8] ;  /* 0x0000c8040a1a2981 */ /* 0x000f28000c1e1900 */
[----:B------:R-:W4:Y:S04]  /*0820*/  @P3 LDG.E R28, desc[UR4][R10.64+0xdc] ;  /* 0x0000dc040a1c3981 */ /* 0x000f28000c1e1900 */
[----:B------:R-:W4:Y:S04]  /*0830*/  @P0 LDG.E R23, desc[UR4][R10.64+0xa4] ;  /* 0x0000a4040a170981 */ /* 0x000f28000c1e1900 */
[----:B------:R-:W4:Y:S04]  /*0840*/  @P0 LDG.E R20, desc[UR4][R10.64+0xa8] ;  /* 0x0000a8040a140981 */ /* 0x000f28000c1e1900 */
[----:B------:R-:W4:Y:S04]  /*0850*/  @P4 LDG.E R25, desc[UR4][R10.64+0xf0] ;  /* 0x0000f0040a194981 */ /* 0x000f28000c1e1900 */
        /* <DEDUP_REMOVED lines=21> */
[----:B------:R-:W-:Y:S02]  /*09b0*/  LOP3.LUT P0, RZ, R24, 0x8000, RZ, 0xc0, !PT ;  /* 0x0000800018ff7812 */ /* 0x000fe4000780c0ff */
[----:B----4-:R-:W-:Y:S01]  /*09c0*/  @P5 LOP3.LUT R15, R15, R26, RZ, 0x3c, !PT ;  /* 0x0000001a0f0f5212 */ /* 0x010fe200078e3cff */
[----:B------:R-:W4:Y:S04]  /*09d0*/  @P3 LDG.E R24, desc[UR4][R10.64+0xe4] ;  /* 0x0000e4040a183981 */ /* 0x000f28000c1e1900 */
[----:B------:R-:W2:Y:S01]  /*09e0*/  @P6 LDG.E R26, desc[UR4][R10.64+0x118] ;  /* 0x000118040a1a6981 */ /* 0x000ea2000c1e1900 */
        /* <DEDUP_REMOVED lines=8> */
[----:B---3--:R-:W-:-:S03]  /*0a70*/  @P2 LOP3.LUT R3, R3, R22, RZ, 0x3c, !PT ;  /* 0x0000001603032212 */ /* 0x008fc600078e3cff */
[----:B------:R-:W3:Y:S01]  /*0a80*/  @P4 LDG.E R22, desc[UR4][R10.64+0x100] ;  /* 0x000100040a164981 */ /* 0x000ee2000c1e1900 */
[----:B--2---:R-:W-:-:S03]  /*0a90*/  @P6 LOP3.LUT R15, R15, R26, RZ, 0x3c, !PT ;  /* 0x0000001a0f0f6212 */ /* 0x004fc600078e3cff */
[----:B------:R-:W2:Y:S01]  /*0aa0*/  @P0 LDG.E R26, desc[UR4][R10.64+0x12c] ;  /* 0x00012c040a1a0981 */ /* 0x000ea2000c1e1900 */
[----:B----4-:R-:W-:-:S03]  /*0ab0*/  @P2 LOP3.LUT R2, R2, R23, RZ, 0x3c, !PT ;  /* 0x0000001702022212 */ /* 0x010fc600078e3cff */
[----:B------:R-:W4:Y:S01]  /*0ac0*/  @P4 LDG.E R23, desc[UR4][R10.64+0xfc] ;  /* 0x0000fc040a174981 */ /* 0x000f22000c1e1900 */
[----:B------:R-:W-:-:S03]  /*0ad0*/  @P2 LOP3.LUT R5, R5, R20, RZ, 0x3c, !PT ;  /* 0x0000001405052212 */ /* 0x000fc600078e3cff */
[----:B------:R-:W4:Y:S01]  /*0ae0*/  @P4 LDG.E R20, desc[UR4][R10.64+0xf8] ;  /* 0x0000f8040a144981 */ /* 0x000f22000c1e1900 */
[----:B------:R-:W-:Y:S02]  /*0af0*/  @P3 LOP3.LUT R2, R2, R27, RZ, 0x3c, !PT ;  /* 0x0000001b02023212 */ /* 0x000fe400078e3cff */
[----:B------:R-:W-:Y:S01]  /*0b00*/  @P3 LOP3.LUT R4, R4, R25, RZ, 0x3c, !PT ;  /* 0x0000001904043212 */ /* 0x000fe200078e3cff */
[----:B------:R-:W4:Y:S01]  /*0b10*/  @P5 LDG.E R27, desc[UR4][R10.64+0x110] ;  /* 0x000110040a1b5981 */ /* 0x000f22000c1e1900 */
[----:B------:R-:W-:-:S03]  /*0b20*/  @P3 LOP3.LUT R5, R5, R24, RZ, 0x3c, !PT ;  /* 0x0000001805053212 */ /* 0x000fc600078e3cff */
[----:B------:R-:W4:Y:S04]  /*0b30*/  @P5 LDG.E R25, desc[UR4][R10.64+0x108] ;  /* 0x000108040a195981 */ /* 0x000f28000c1e1900 */
        /* <DEDUP_REMOVED lines=19> */
[----:B------:R-:W-:-:S05]  /*0c70*/  VIADD R19, R19, 0x10 ;  /* 0x0000001013137836 */ /* 0x000fca0000000000 */
[----:B------:R-:W-:Y:S02]  /*0c80*/  ISETP.NE.AND P1, PT, R19, 0x20, PT ;  /* 0x000000201300780c */ /* 0x000fe40003f25270 */
[----:B------:R-:W-:Y:S02]  /*0c90*/  @P5 LOP3.LUT R3, R3, R18, RZ, 0x3c, !PT ;  /* 0x0000001203035212 */ /* 0x000fe400078e3cff */
[----:B------:R-:W-:Y:S02]  /*0ca0*/  @P6 LOP3.LUT R4, R4, R21, RZ, 0x3c, !PT ;  /* 0x0000001504046212 */ /* 0x000fe400078e3cff */
[----:B---3--:R-:W-:-:S04]  /*0cb0*/  @P6 LOP3.LUT R3, R3, R22, RZ, 0x3c, !PT ;  /* 0x0000001603036212 */ /* 0x008fc800078e3cff */
[----:B--2---:R-:W-:Y:S02]  /*0cc0*/  @P0 LOP3.LUT R3, R3, R26, RZ, 0x3c, !PT ;  /* 0x0000001a03030212 */ /* 0x004fe400078e3cff */
[----:B----4-:R-:W-:Y:S02]  /*0cd0*/  @P6 LOP3.LUT R2, R2, R23, RZ, 0x3c, !PT ;  /* 0x0000001702026212 */ /* 0x010fe400078e3cff */
[----:B------:R-:W-:Y:S02]  /*0ce0*/  @P6 LOP3.LUT R5, R5, R20, RZ, 0x3c, !PT ;  /* 0x0000001405056212 */ /* 0x000fe400078e3cff */
[----:B------:R-:W-:Y:S02]  /*0cf0*/  @P0 LOP3.LUT R2, R2, R27, RZ, 0x3c, !PT ;  /* 0x0000001b02020212 */ /* 0x000fe400078e3cff */
[----:B------:R-:W-:Y:S02]  /*0d00*/  @P0 LOP3.LUT R4, R4, R25, RZ, 0x3c, !PT ;  /* 0x0000001904040212 */ /* 0x000fe400078e3cff */
[----:B------:R-:W-:Y:S01]  /*0d10*/  @P0 LOP3.LUT R5, R5, R24, RZ, 0x3c, !PT ;  /* 0x0000001805050212 */ /* 0x000fe200078e3cff */
[----:B------:R-:W-:Y:S06]  /*0d20*/  @P1 BRA `(.L_x_60) ;  /* 0xfffffff400481947 */ /* 0x000fec000383ffff */
[----:B------:R-:W-:-:S05]  /*0d30*/  VIADD R17, R17, 0x1 ;  /* 0x0000000111117836 */ /* 0x000fca0000000000 */
[----:B------:R-:W-:-:S13]  /*0d40*/  ISETP.NE.AND P0, PT, R17, 0x5, PT ;  /* 0x000000051100780c */ /* 0x000fda0003f05270 */
[----:B------:R-:W-:Y:S05]  /*0d50*/  @P0 BRA `(.L_x_61) ;  /* 0xfffffff400300947 */ /* 0x000fea000383ffff */
[----:B------:R0:W-:Y:S01]  /*0d60*/  STG.E.64 desc[UR4][R6.64+0x8], R4 ;  /* 0x0000080406007986 */ /* 0x0001e2000c101b04 */
[----:B------:R-:W-:Y:S01]  /*0d70*/  VIADD R14, R14, 0x1 ;  /* 0x000000010e0e7836 */ /* 0x000fe20000000000 */
[----:B------:R-:W-:Y:S02]  /*0d80*/  LOP3.LUT R11, R13, 0x3, RZ, 0xc0, !PT ;  /* 0x000000030d0b7812 */ /* 0x000fe400078ec0ff */
[----:B------:R0:W-:Y:S02]  /*0d90*/  STG.E.64 desc[UR4][R6.64+0x10], R2 ;  /* 0x0000100206007986 */ /* 0x0001e4000c101b04 */
[----:B------:R-:W-:Y:S02]  /*0da0*/  ISETP.GE.U32.AND P0, PT, R14, R11, PT ;  /* 0x0000000b0e00720c */ /* 0x000fe40003f06070 */
[----:B------:R0:W-:Y:S11]  /*0db0*/  STG.E desc[UR4][R6.64+0x4], R15 ;  /* 0x0000040f06007986 */ /* 0x0001f6000c101904 */
[----:B------:R-:W-:Y:S05]  /*0dc0*/  @!P0 BRA `(.L_x_62) ;  /* 0xfffffff400048947 */ /* 0x000fea000383ffff */
.L_x_59:
[----:B------:R-:W-:Y:S05]  /*0dd0*/  BSYNC.RECONVERGENT B1 ;  /* 0x0000000000017941 */ /* 0x000fea0003800200 */
.L_x_58:
[C---:B------:R-:W-:Y:S01]  /*0de0*/  ISETP.GT.U32.AND P0, PT, R13.reuse, 0x3, PT ;  /* 0x000000030d00780c */ /* 0x040fe20003f04070 */
[----:B------:R-:W-:Y:S01]  /*0df0*/  VIADD R12, R12, 0x1 ;  /* 0x000000010c0c7836 */ /* 0x000fe20000000000 */
[--C-:B------:R-:W-:Y:S02]  /*0e00*/  SHF.R.U64 R13, R13, 0x2, R0.reuse ;  /* 0x000000020d0d7819 */ /* 0x100fe40000001200 */
[----:B------:R-:W-:Y:S02]  /*0e10*/  ISETP.GT.U32.AND.EX P0, PT, R0, RZ, PT, P0 ;  /* 0x000000ff0000720c */ /* 0x000fe40003f04100 */
[----:B------:R-:W-:-:S11]  /*0e20*/  SHF.R.U32.HI R0, RZ, 0x2, R0 ;  /* 0x00000002ff007819 */ /* 0x000fd60000011600 */
[----:B------:R-:W-:Y:S05]  /*0e30*/  @P0 BRA `(.L_x_63) ;  /* 0xfffffff000c80947 */ /* 0x000fea000383ffff */
.L_x_57:
[----:B------:R-:W-:Y:S05]  /*0e40*/  BSYNC.RECONVERGENT B0 ;  /* 0x0000000000007941 */ /* 0x000fea0003800200 */
.L_x_56:
[----:B------:R-:W-:Y:S04]  /*0e50*/  STG.E.64 desc[UR4][R6.64+0x18], RZ ;  /* 0x000018ff06007986 */ /* 0x000fe8000c101b04 */
[----:B------:R-:W-:Y:S04]  /*0e60*/  STG.E desc[UR4][R6.64+0x20], RZ ;  /* 0x000020ff06007986 */ /* 0x000fe8000c101904 */
[----:B------:R-:W-:Y:S01]  /*0e70*/  STG.E.64 desc[UR4][R6.64+0x28], RZ ;  /* 0x000028ff06007986 */ /* 0x000fe2000c101b04 */
[----:B------:R-:W-:Y:S05]  /*0e80*/  EXIT ;  /* 0x000000000000794d */ /* 0x000fea0003800000 */
.L_x_64:
        /* <DEDUP_REMOVED lines=15> */
.L_x_69:


//--------------------- .nv.global.init           --------------------------
	.section	.nv.global.init,"aw",@progbits
	.align	4
.nv.global.init:
	.type		mrg32k3aM1SubSeq,@object
	.size		mrg32k3aM1SubSeq,(mrg32k3aM2SubSeq - mrg32k3aM1SubSeq)
mrg32k3aM1SubSeq:
        /*0000*/ 	.byte	0x0b, 0xcc, 0xee, 0x04, 0x73, 0x29, 0x8b, 0x6f, 0xf6, 0x53, 0x03, 0xf6, 0x23, 0xf6, 0xea, 0xda
        /* <DEDUP_REMOVED lines=125> */
	.type		mrg32k3aM2SubSeq,@object
	.size		mrg32k3aM2SubSeq,(mrg32k3aM1 - mrg32k3aM2SubSeq)
mrg32k3aM2SubSeq:
        /* <DEDUP_REMOVED lines=126> */
	.type		mrg32k3aM1,@object
	.size		mrg32k3aM1,(mrg32k3aM1Seq - mrg32k3aM1)
mrg32k3aM1:
        /* <DEDUP_REMOVED lines=144> */
	.type		mrg32k3aM1Seq,@object
	.size		mrg32k3aM1Seq,(mrg32k3aM2 - mrg32k3aM1Seq)
mrg32k3aM1Seq:
        /* <DEDUP_REMOVED lines=144> */
	.type		mrg32k3aM2,@object
	.size		mrg32k3aM2,(mrg32k3aM2Seq - mrg32k3aM2)
mrg32k3aM2:
        /* <DEDUP_REMOVED lines=144> */
	.type		mrg32k3aM2Seq,@object
	.size		mrg32k3aM2Seq,(precalc_xorwow_matrix - mrg32k3aM2Seq)
mrg32k3aM2Seq:
        /* <DEDUP_REMOVED lines=144> */
	.type		precalc_xorwow_matrix,@object
	.size		precalc_xorwow_matrix,(precalc_xorwow_offset_matrix - precalc_xorwow_matrix)
precalc_xorwow_matrix:
        /* <DEDUP_REMOVED lines=6400> */
	.type		precalc_xorwow_offset_matrix,@object
	.size		precalc_xorwow_offset_matrix,(.L_1 - precalc_xorwow_offset_matrix)
precalc_xorwow_offset_matrix:
        /* <DEDUP_REMOVED lines=6400> */
.L_1:


//--------------------- .nv.shared._Z12Bond_Price_kffffffP17curandStateXORWOWPfS1_ --------------------------
	.section	.nv.shared._Z12Bond_Price_kffffffP17curandStateXORWOWPfS1_,"aw",@nobits
	.sectionflags	@""
	.align	16
	.zero		1024


//--------------------- .nv.shared.reserved.0     --------------------------
	.section	.nv.shared.reserved.0,"aw",@nobits
	.weak		__nv_reservedSMEM_offset_0_alias
	.size		__nv_reservedSMEM_offset_0_alias, 0, 64
	.other		__nv_reservedSMEM_offset_0_alias,@"STO_CUDA_RESERVED_SHARED STV_DEFAULT"
__nv_reservedSMEM_offset_0_alias:
	.zero		0
	.zero		64


//--------------------- .nv.shared._Z19init_curand_state_kP17curandStateXORWOW --------------------------
	.section	.nv.shared._Z19init_curand_state_kP17curandStateXORWOW,"aw",@nobits
	.sectionflags	@""
	.align	16
	.zero		1024


//--------------------- .nv.constant0._Z12Bond_Price_kffffffP17curandStateXORWOWPfS1_ --------------------------
	.section	.nv.constant0._Z12Bond_Price_kffffffP17curandStateXORWOWPfS1_,"a",@progbits
	.sectionflags	@""
	.align	4
.nv.constant0._Z12Bond_Price_kffffffP17curandStateXORWOWPfS1_:
	.zero		944


//--------------------- .nv.constant0._Z19init_curand_state_kP17curandStateXORWOW --------------------------
	.section	.nv.constant0._Z19init_curand_state_kP17curandStateXORWOW,"a",@progbits
	.sectionflags	@""
	.align	4
.nv.constant0._Z19init_curand_state_kP17curandStateXORWOW:
	.zero		904


//--------------------- SYMBOLS --------------------------

	.type		.nv.reservedSmem.offset0,@object
	.size		.nv.reservedSmem.offset0,0x4
	.type		.nv.reservedSmem.cap,@object
	.size		.nv.reservedSmem.cap,0x4
